// auto-generated by cutlass_sweep.gemm — config: {"arch": "sm_90", "cluster_m": 1, "cluster_n": 4, "dtype": "e5m2", "dtype_b": "e5m2", "layout": "nt", "stages": 0, "tile_k": 64, "tile_m": 256, "tile_n": 64}
#include "cutlass/cutlass.h"
#include "cutlass/gemm/collective/collective_builder.hpp"
#include "cutlass/gemm/device/gemm_universal_adapter.h"
#include "cutlass/gemm/kernel/gemm_universal.hpp"
#include "cutlass/epilogue/collective/collective_builder.hpp"

using ElemA = cutlass::float_e5m2_t;
using ElemB = cutlass::float_e5m2_t;
using ElemCD = cutlass::float_e5m2_t;
using Acc  = float;
using TileShape    = cute::Shape<cute::_256, cute::_64, cute::_64>;
using ClusterShape = cute::Shape<cute::_1, cute::_4, cute::_1>;

using CollectiveEpilogue = typename cutlass::epilogue::collective::CollectiveBuilder<
    cutlass::arch::Sm90, cutlass::arch::OpClassTensorOp,
    TileShape, ClusterShape,
    cutlass::epilogue::collective::EpilogueTileAuto,
    Acc, Acc,
    ElemCD, cutlass::layout::RowMajor, 128 / cutlass::sizeof_bits<ElemCD>::value,
    ElemCD, cutlass::layout::RowMajor, 128 / cutlass::sizeof_bits<ElemCD>::value,
    cutlass::epilogue::collective::EpilogueScheduleAuto
  >::CollectiveOp;

using CollectiveMainloop = typename cutlass::gemm::collective::CollectiveBuilder<
    cutlass::arch::Sm90, cutlass::arch::OpClassTensorOp,
    ElemA, cutlass::layout::RowMajor, 128 / cutlass::sizeof_bits<ElemA>::value,
    ElemB, cutlass::layout::ColumnMajor, 128 / cutlass::sizeof_bits<ElemB>::value,
    Acc,
    TileShape, ClusterShape,
    cutlass::gemm::collective::StageCountAutoCarveout<static_cast<int>(sizeof(typename CollectiveEpilogue::SharedStorage))>,
    cutlass::gemm::collective::KernelScheduleAuto
  >::CollectiveOp;

using GemmKernel = cutlass::gemm::kernel::GemmUniversal<
    cute::Shape<int,int,int,int>,
    CollectiveMainloop,
    CollectiveEpilogue
>;
using Gemm = cutlass::gemm::device::GemmUniversalAdapter<GemmKernel>;

// Force the device kernel symbol into the cubin without needing a host main.
auto* _anchor = &cutlass::device_kernel<GemmKernel>;


// ===== COMPILED SASS (sm_90a) =====

	.target	sm_90a

	.elftype	@"ET_EXEC"


//--------------------- .note.nv.tkinfo           --------------------------
	.section	.note.nv.tkinfo,"",@"SHT_NOTE"
	.sectionflags	@"SHF_NOTE_NV_TKINFO"
	.tkinfo
        /*0018*/ 	.word	0x00000002
        /*0030*/ 	.string	""
        /*0030*/ 	.string	"ptxas"
        /*0030*/ 	.string	"Cuda compilation tools, release 13.0, V13.0.88"
        /*0030*/ 	.string	"Build cuda_13.0.r13.0/compiler.36424714_0"
        /*0030*/ 	.string	"-arch sm_90a -m 64 "



//--------------------- .note.nv.cuinfo           --------------------------
	.section	.note.nv.cuinfo,"",@"SHT_NOTE"
	.sectionflags	@"SHF_NOTE_NV_CUINFO"
        /*0018*/ 	.short	0x0002
        /*001a*/ 	.short	0x005a
        /*001c*/ 	.short	0x0082
	.zero		2


//--------------------- .nv.info                  --------------------------
	.section	.nv.info,"",@"SHT_CUDA_INFO"
	.align	4


	//----- nvinfo : EIATTR_REGCOUNT
	.align		4
        /*0000*/ 	.byte	0x04, 0x2f
        /*0002*/ 	.short	(.L_12 - .L_11)
	.align		4
.L_11:
        /*0004*/ 	.word	index@(_ZN7cutlass13device_kernelINS_4gemm6kernel13GemmUniversalIN4cute5tupleIJiiiiEEENS1_10collective13CollectiveMmaINS1_37MainloopSm90TmaGmmaWarpSpecializedFP8ILi11ENS5_IJNS4_1CILi1EEENSA_ILi4EEESB_EEENS1_35KernelTmaWarpSpecializedCooperativeEEENS5_IJNSA_ILi256EEENSA_ILi64EEESH_EEENS_12float_e5m2_tENS5_IJlSB_lEEESJ_SK_NS4_8TiledMMAINS4_8MMA_AtomIJNS4_4SM904GMMA30MMA_64x64x32_F32E5M2E5M2_SS_TNILNSO_7ScaleInE1ELSQ_1EEEEEENS4_6LayoutINS5_IJNSA_ILi2EEESB_SB_EEENS5_IJSB_NSA_ILi0EEESW_EEEEENS5_IJNS4_10UnderscoreESZ_SZ_EEEEENS4_23SM90_TMA_LOAD_MULTICASTENS4_14ComposedLayoutINS4_7SwizzleILi2ELi4ELi3EEENS4_18smem_ptr_flag_bitsILi8EEENST_INS5_IJNSA_ILi8EEESH_EEENS5_IJSH_SB_EEEEEEEvNS4_8identityENS4_13SM90_TMA_LOADES1C_vS1D_EENS_8epilogue10collective6detail29Sm90TmaWarpSpecializedAdapterINS1H_15DefaultEpilogueISJ_SK_SK_NS1G_6thread17LinearCombinationISJ_Li1EffLNS1L_9ScaleType4KindE0ELNS_15FloatRoundStyleE2ESJ_EENS1_15EpilogueDefaultEEEEEvvEEEEvNT_6ParamsE)
        /*0008*/ 	.word	0x000000a8


	//----- nvinfo : EIATTR_FRAME_SIZE
	.align		4
.L_12:
        /*000c*/ 	.byte	0x04, 0x11
        /*000e*/ 	.short	(.L_14 - .L_13)
	.align		4
.L_13:
        /*0010*/ 	.word	index@(_ZN7cutlass13device_kernelINS_4gemm6kernel13GemmUniversalIN4cute5tupleIJiiiiEEENS1_10collective13CollectiveMmaINS1_37MainloopSm90TmaGmmaWarpSpecializedFP8ILi11ENS5_IJNS4_1CILi1EEENSA_ILi4EEESB_EEENS1_35KernelTmaWarpSpecializedCooperativeEEENS5_IJNSA_ILi256EEENSA_ILi64EEESH_EEENS_12float_e5m2_tENS5_IJlSB_lEEESJ_SK_NS4_8TiledMMAINS4_8MMA_AtomIJNS4_4SM904GMMA30MMA_64x64x32_F32E5M2E5M2_SS_TNILNSO_7ScaleInE1ELSQ_1EEEEEENS4_6LayoutINS5_IJNSA_ILi2EEESB_SB_EEENS5_IJSB_NSA_ILi0EEESW_EEEEENS5_IJNS4_10UnderscoreESZ_SZ_EEEEENS4_23SM90_TMA_LOAD_MULTICASTENS4_14ComposedLayoutINS4_7SwizzleILi2ELi4ELi3EEENS4_18smem_ptr_flag_bitsILi8EEENST_INS5_IJNSA_ILi8EEESH_EEENS5_IJSH_SB_EEEEEEEvNS4_8identityENS4_13SM90_TMA_LOADES1C_vS1D_EENS_8epilogue10collective6detail29Sm90TmaWarpSpecializedAdapterINS1H_15DefaultEpilogueISJ_SK_SK_NS1G_6thread17LinearCombinationISJ_Li1EffLNS1L_9ScaleType4KindE0ELNS_15FloatRoundStyleE2ESJ_EENS1_15EpilogueDefaultEEEEEvvEEEEvNT_6ParamsE)
        /*0014*/ 	.word	0x00000000


	//----- nvinfo : EIATTR_MIN_STACK_SIZE
	.align		4
.L_14:
        /*0018*/ 	.byte	0x04, 0x12
        /*001a*/ 	.short	(.L_16 - .L_15)
	.align		4
.L_15:
        /*001c*/ 	.word	index@(_ZN7cutlass13device_kernelINS_4gemm6kernel13GemmUniversalIN4cute5tupleIJiiiiEEENS1_10collective13CollectiveMmaINS1_37MainloopSm90TmaGmmaWarpSpecializedFP8ILi11ENS5_IJNS4_1CILi1EEENSA_ILi4EEESB_EEENS1_35KernelTmaWarpSpecializedCooperativeEEENS5_IJNSA_ILi256EEENSA_ILi64EEESH_EEENS_12float_e5m2_tENS5_IJlSB_lEEESJ_SK_NS4_8TiledMMAINS4_8MMA_AtomIJNS4_4SM904GMMA30MMA_64x64x32_F32E5M2E5M2_SS_TNILNSO_7ScaleInE1ELSQ_1EEEEEENS4_6LayoutINS5_IJNSA_ILi2EEESB_SB_EEENS5_IJSB_NSA_ILi0EEESW_EEEEENS5_IJNS4_10UnderscoreESZ_SZ_EEEEENS4_23SM90_TMA_LOAD_MULTICASTENS4_14ComposedLayoutINS4_7SwizzleILi2ELi4ELi3EEENS4_18smem_ptr_flag_bitsILi8EEENST_INS5_IJNSA_ILi8EEESH_EEENS5_IJSH_SB_EEEEEEEvNS4_8identityENS4_13SM90_TMA_LOADES1C_vS1D_EENS_8epilogue10collective6detail29Sm90TmaWarpSpecializedAdapterINS1H_15DefaultEpilogueISJ_SK_SK_NS1G_6thread17LinearCombinationISJ_Li1EffLNS1L_9ScaleType4KindE0ELNS_15FloatRoundStyleE2ESJ_EENS1_15EpilogueDefaultEEEEEvvEEEEvNT_6ParamsE)
        /*0020*/ 	.word	0x00000000
.L_16:


//--------------------- .nv.compat                --------------------------
	.section	.nv.compat,"",@"SHT_CUDA_COMPAT_INFO"
	.align	4
        /*0000*/ 	.byte	0x02, 0x09, 0x01, 0x00, 0x02, 0x02, 0x04, 0x00, 0x02, 0x05, 0x05, 0x00, 0x03, 0x07, 0x01, 0x01
        /*0010*/ 	.byte	0x02, 0x03, 0x01, 0x00, 0x02, 0x06, 0x01, 0x00, 0x04, 0x0b, 0x08, 0x00, 0x00, 0x00, 0x00, 0x00
        /*0020*/ 	.byte	0x00, 0x00, 0x00, 0x00


//--------------------- .nv.info._ZN7cutlass13device_kernelINS_4gemm6kernel13GemmUniversalIN4cute5tupleIJiiiiEEENS1_10collective13CollectiveMmaINS1_37MainloopSm90TmaGmmaWarpSpecializedFP8ILi11ENS5_IJNS4_1CILi1EEENSA_ILi4EEESB_EEENS1_35KernelTmaWarpSpecializedCooperativeEEENS5_IJNSA_ILi256EEENSA_ILi64EEESH_EEENS_12float_e5m2_tENS5_IJlSB_lEEESJ_SK_NS4_8TiledMMAINS4_8MMA_AtomIJNS4_4SM904GMMA30MMA_64x64x32_F32E5M2E5M2_SS_TNILNSO_7ScaleInE1ELSQ_1EEEEEENS4_6LayoutINS5_IJNSA_ILi2EEESB_SB_EEENS5_IJSB_NSA_ILi0EEESW_EEEEENS5_IJNS4_10UnderscoreESZ_SZ_EEEEENS4_23SM90_TMA_LOAD_MULTICASTENS4_14ComposedLayoutINS4_7SwizzleILi2ELi4ELi3EEENS4_18smem_ptr_flag_bitsILi8EEENST_INS5_IJNSA_ILi8EEESH_EEENS5_IJSH_SB_EEEEEEEvNS4_8identityENS4_13SM90_TMA_LOADES1C_vS1D_EENS_8epilogue10collective6detail29Sm90TmaWarpSpecializedAdapterINS1H_15DefaultEpilogueISJ_SK_SK_NS1G_6thread17LinearCombinationISJ_Li1EffLNS1L_9ScaleType4KindE0ELNS_15FloatRoundStyleE2ESJ_EENS1_15EpilogueDefaultEEEEEvvEEEEvNT_6ParamsE --------------------------
	.section	.nv.info._ZN7cutlass13device_kernelINS_4gemm6kernel13GemmUniversalIN4cute5tupleIJiiiiEEENS1_10collective13CollectiveMmaINS1_37MainloopSm90TmaGmmaWarpSpecializedFP8ILi11ENS5_IJNS4_1CILi1EEENSA_ILi4EEESB_EEENS1_35KernelTmaWarpSpecializedCooperativeEEENS5_IJNSA_ILi256EEENSA_ILi64EEESH_EEENS_12float_e5m2_tENS5_IJlSB_lEEESJ_SK_NS4_8TiledMMAINS4_8MMA_AtomIJNS4_4SM904GMMA30MMA_64x64x32_F32E5M2E5M2_SS_TNILNSO_7ScaleInE1ELSQ_1EEEEEENS4_6LayoutINS5_IJNSA_ILi2EEESB_SB_EEENS5_IJSB_NSA_ILi0EEESW_EEEEENS5_IJNS4_10UnderscoreESZ_SZ_EEEEENS4_23SM90_TMA_LOAD_MULTICASTENS4_14ComposedLayoutINS4_7SwizzleILi2ELi4ELi3EEENS4_18smem_ptr_flag_bitsILi8EEENST_INS5_IJNSA_ILi8EEESH_EEENS5_IJSH_SB_EEEEEEEvNS4_8identityENS4_13SM90_TMA_LOADES1C_vS1D_EENS_8epilogue10collective6detail29Sm90TmaWarpSpecializedAdapterINS1H_15DefaultEpilogueISJ_SK_SK_NS1G_6thread17LinearCombinationISJ_Li1EffLNS1L_9ScaleType4KindE0ELNS_15FloatRoundStyleE2ESJ_EENS1_15EpilogueDefaultEEEEEvvEEEEvNT_6ParamsE,"",@"SHT_CUDA_INFO"
	.sectionflags	@""
	.align	4


	//----- nvinfo : EIATTR_CUDA_API_VERSION
	.align		4
        /*0000*/ 	.byte	0x04, 0x37
        /*0002*/ 	.short	(.L_18 - .L_17)
.L_17:
        /*0004*/ 	.word	0x00000082


	//----- nvinfo : EIATTR_KPARAM_INFO
	.align		4
.L_18:
        /*0008*/ 	.byte	0x04, 0x17
        /*000a*/ 	.short	(.L_20 - .L_19)
.L_19:
        /*000c*/ 	.word	0x00000000
        /*0010*/ 	.short	0x0000
        /*0012*/ 	.short	0x0070
        /*0014*/ 	.byte	0x00, 0xf0, 0x01, 0x10


	//----- nvinfo : EIATTR_SPARSE_MMA_MASK
	.align		4
.L_20:
        /*0018*/ 	.byte	0x03, 0x50
        /*001a*/ 	.short	0x0000


	//----- nvinfo : EIATTR_MAXREG_COUNT
	.align		4
        /*001c*/ 	.byte	0x03, 0x1b
        /*001e*/ 	.short	0x00a8


	//----- nvinfo : EIATTR_NUM_BARRIERS
	.align		4
        /*0020*/ 	.byte	0x02, 0x4c
        /*0022*/ 	.byte	0x01
	.zero		1


	//----- nvinfo : EIATTR_MERCURY_ISA_VERSION
	.align		4
        /*0024*/ 	.byte	0x03, 0x5f
        /*0026*/ 	.short	0x0101


	//----- nvinfo : EIATTR_INT_WARP_WIDE_INSTR_OFFSETS
	.align		4
        /*0028*/ 	.byte	0x04, 0x31
        /*002a*/ 	.short	(.L_22 - .L_21)


	//   ....[0]....
.L_21:
        /*002c*/ 	.word	0x00000550


	//   ....[1]....
        /*0030*/ 	.word	0x00000570


	//   ....[2]....
        /*0034*/ 	.word	0x00000740


	//----- nvinfo : EIATTR_COOP_GROUP_MASK_REGIDS
	.align		4
.L_22:
        /*0038*/ 	.byte	0x04, 0x29
        /*003a*/ 	.short	(.L_24 - .L_23)


	//   ....[0]....
.L_23:
        /*003c*/ 	.word	0xffffffff


	//   ....[1]....
        /*0040*/ 	.word	0xffffffff


	//   ....[2]....
        /*0044*/ 	.word	0xffffffff


	//   ....[3]....
        /*0048*/ 	.word	0xffffffff


	//   ....[4]....
        /*004c*/ 	.word	0xffffffff


	//   ....[5]....
        /*0050*/ 	.word	0xffffffff


	//----- nvinfo : EIATTR_COOP_GROUP_INSTR_OFFSETS
	.align		4
.L_24:
        /*0054*/ 	.byte	0x04, 0x28
        /*0056*/ 	.short	(.L_26 - .L_25)


	//   ....[0]....
.L_25:
        /*0058*/ 	.word	0x00000060


	//   ....[1]....
        /*005c*/ 	.word	0x00000070


	//   ....[2]....
        /*0060*/ 	.word	0x00000130


	//   ....[3]....
        /*0064*/ 	.word	0x000003d0


	//   ....[4]....
        /*0068*/ 	.word	0x00000880


	//   ....[5]....
        /*006c*/ 	.word	0x00001300


	//----- nvinfo : EIATTR_REG_RECONFIG
	.align		4
.L_26:
        /*0070*/ 	.byte	0x01, 0x54
	.zero		2


	//----- nvinfo : EIATTR_MBARRIER_INSTR_OFFSETS
	.align		4
        /*0074*/ 	.byte	0x04, 0x39
        /*0076*/ 	.short	(.L_28 - .L_27)


	//   ....[0]....
.L_27:
        /*0078*/ 	.word	0x00000250
        /*007c*/ 	.word	0x000000ff
        /*0080*/ 	.word	0x00000000
        /*0084*/ 	.short	0x0100
        /*0086*/ 	.byte	0x08
	.zero		1


	//   ....[1]....
        /*0088*/ 	.word	0x00000260
        /*008c*/ 	.word	0x000000ff
        /*0090*/ 	.word	0x00000058
        /*0094*/ 	.short	0x0100
        /*0096*/ 	.byte	0x08
	.zero		1


	//   ....[2]....
        /*0098*/ 	.word	0x00000270
        /*009c*/ 	.word	0x000000ff
        /*00a0*/ 	.word	0x00000008
        /*00a4*/ 	.short	0x0100
        /*00a6*/ 	.byte	0x08
	.zero		1


	//   ....[3]....
        /*00a8*/ 	.word	0x00000280
        /*00ac*/ 	.word	0x000000ff
        /*00b0*/ 	.word	0x00000060
        /*00b4*/ 	.short	0x0100
        /*00b6*/ 	.byte	0x08
	.zero		1


	//   ....[4]....
        /*00b8*/ 	.word	0x00000290
        /*00bc*/ 	.word	0x000000ff
        /*00c0*/ 	.word	0x00000010
        /*00c4*/ 	.short	0x0100
        /*00c6*/ 	.byte	0x08
	.zero		1


	//   ....[5]....
        /*00c8*/ 	.word	0x000002a0
        /*00cc*/ 	.word	0x000000ff
        /*00d0*/ 	.word	0x00000068
        /*00d4*/ 	.short	0x0100
        /*00d6*/ 	.byte	0x08
	.zero		1


	//   ....[6]....
        /*00d8*/ 	.word	0x000002b0
        /*00dc*/ 	.word	0x000000ff
        /*00e0*/ 	.word	0x00000018
        /*00e4*/ 	.short	0x0100
        /*00e6*/ 	.byte	0x08
	.zero		1


	//   ....[7]....
        /*00e8*/ 	.word	0x000002c0
        /*00ec*/ 	.word	0x000000ff
        /*00f0*/ 	.word	0x00000070
        /*00f4*/ 	.short	0x0100
        /*00f6*/ 	.byte	0x08
	.zero		1


	//   ....[8]....
        /*00f8*/ 	.word	0x000002d0
        /*00fc*/ 	.word	0x000000ff
        /*0100*/ 	.word	0x00000020
        /*0104*/ 	.short	0x0100
        /*0106*/ 	.byte	0x08
	.zero		1


	//   ....[9]....
        /*0108*/ 	.word	0x000002e0
        /*010c*/ 	.word	0x000000ff
        /*0110*/ 	.word	0x00000078
        /*0114*/ 	.short	0x0100
        /*0116*/ 	.byte	0x08
	.zero		1


	//   ....[10]....
        /*0118*/ 	.word	0x000002f0
        /*011c*/ 	.word	0x000000ff
        /*0120*/ 	.word	0x00000028
        /*0124*/ 	.short	0x0100
        /*0126*/ 	.byte	0x08
	.zero		1


	//   ....[11]....
        /*0128*/ 	.word	0x00000300
        /*012c*/ 	.word	0x000000ff
        /*0130*/ 	.word	0x00000080
        /*0134*/ 	.short	0x0100
        /*0136*/ 	.byte	0x08
	.zero		1


	//   ....[12]....
        /*0138*/ 	.word	0x00000310
        /*013c*/ 	.word	0x000000ff
        /*0140*/ 	.word	0x00000030
        /*0144*/ 	.short	0x0100
        /*0146*/ 	.byte	0x08
	.zero		1


	//   ....[13]....
        /*0148*/ 	.word	0x00000320
        /*014c*/ 	.word	0x000000ff
        /*0150*/ 	.word	0x00000088
        /*0154*/ 	.short	0x0100
        /*0156*/ 	.byte	0x08
	.zero		1


	//   ....[14]....
        /*0158*/ 	.word	0x00000330
        /*015c*/ 	.word	0x000000ff
        /*0160*/ 	.word	0x00000038
        /*0164*/ 	.short	0x0100
        /*0166*/ 	.byte	0x08
	.zero		1


	//   ....[15]....
        /*0168*/ 	.word	0x00000340
        /*016c*/ 	.word	0x000000ff
        /*0170*/ 	.word	0x00000090
        /*0174*/ 	.short	0x0100
        /*0176*/ 	.byte	0x08
	.zero		1


	//   ....[16]....
        /*0178*/ 	.word	0x00000350
        /*017c*/ 	.word	0x000000ff
        /*0180*/ 	.word	0x00000040
        /*0184*/ 	.short	0x0100
        /*0186*/ 	.byte	0x08
	.zero		1


	//   ....[17]....
        /*0188*/ 	.word	0x00000360
        /*018c*/ 	.word	0x000000ff
        /*0190*/ 	.word	0x00000098
        /*0194*/ 	.short	0x0100
        /*0196*/ 	.byte	0x08
	.zero		1


	//   ....[18]....
        /*0198*/ 	.word	0x00000370
        /*019c*/ 	.word	0x000000ff
        /*01a0*/ 	.word	0x00000048
        /*01a4*/ 	.short	0x0100
        /*01a6*/ 	.byte	0x08
	.zero		1


	//   ....[19]....
        /*01a8*/ 	.word	0x00000380
        /*01ac*/ 	.word	0x000000ff
        /*01b0*/ 	.word	0x000000a0
        /*01b4*/ 	.short	0x0100
        /*01b6*/ 	.byte	0x08
	.zero		1


	//   ....[20]....
        /*01b8*/ 	.word	0x00000390
        /*01bc*/ 	.word	0x000000ff
        /*01c0*/ 	.word	0x00000050
        /*01c4*/ 	.short	0x0100
        /*01c6*/ 	.byte	0x08
	.zero		1


	//   ....[21]....
        /*01c8*/ 	.word	0x000003a0
        /*01cc*/ 	.word	0x000000ff
        /*01d0*/ 	.word	0x000000a8
        /*01d4*/ 	.short	0x0100
        /*01d6*/ 	.byte	0x08
	.zero		1


	//   ....[22]....
        /*01d8*/ 	.word	0x000007e0
        /*01dc*/ 	.word	0x000000ff
        /*01e0*/ 	.word	0x000000c0
        /*01e4*/ 	.short	0x0100
        /*01e6*/ 	.byte	0x06
	.zero		1


	//   ....[23]....
        /*01e8*/ 	.word	0x00000830
        /*01ec*/ 	.word	0x000000ff
        /*01f0*/ 	.word	0x000000c8
        /*01f4*/ 	.short	0x0100
        /*01f6*/ 	.byte	0x06
	.zero		1


	//   ....[24]....
        /*01f8*/ 	.word	0x00001820
        /*01fc*/ 	.word	0x000000ff
        /*0200*/ 	.word	0x00000000
        /*0204*/ 	.short	0x010a
        /*0206*/ 	.byte	0x06
	.zero		1


	//   ....[25]....
        /*0208*/ 	.word	0x00001860
        /*020c*/ 	.word	0x000000ff
        /*0210*/ 	.word	0x00000000
        /*0214*/ 	.short	0x010a
        /*0216*/ 	.byte	0x06
	.zero		1


	//   ....[26]....
        /*0218*/ 	.word	0x00002220
        /*021c*/ 	.word	0x000000ff
        /*0220*/ 	.word	0x00000000
        /*0224*/ 	.short	0x010a
        /*0226*/ 	.byte	0x0c
	.zero		1


	//   ....[27]....
        /*0228*/ 	.word	0x00002260
        /*022c*/ 	.word	0x000000ff
        /*0230*/ 	.word	0x00000000
        /*0234*/ 	.short	0x010a
        /*0236*/ 	.byte	0x0c
	.zero		1


	//   ....[28]....
        /*0238*/ 	.word	0x00002930
        /*023c*/ 	.word	0x0000000e
        /*0240*/ 	.word	0x00000000
        /*0244*/ 	.short	0x0101
        /*0246*/ 	.byte	0x3f
	.zero		1


	//   ....[29]....
        /*0248*/ 	.word	0x00002fb0
        /*024c*/ 	.word	0x0000000b
        /*0250*/ 	.word	0x00000000
        /*0254*/ 	.short	0x0101
        /*0256*/ 	.byte	0x3f
	.zero		1


	//   ....[30]....
        /*0258*/ 	.word	0x00008a30
        /*025c*/ 	.word	0x00000012
        /*0260*/ 	.word	0x00000058
        /*0264*/ 	.short	0x010a
        /*0266*/ 	.byte	0x3f
	.zero		1


	//   ....[31]....
        /*0268*/ 	.word	0x00008db0
        /*026c*/ 	.word	0x00000008
        /*0270*/ 	.word	0x000000c8
        /*0274*/ 	.short	0x0101
        /*0276*/ 	.byte	0x3f
	.zero		1


	//   ....[32]....
        /*0278*/ 	.word	0x000094d0
        /*027c*/ 	.word	0x00000006
        /*0280*/ 	.word	0x00000000
        /*0284*/ 	.short	0x010a
        /*0286*/ 	.byte	0x3f
	.zero		1


	//   ....[33]....
        /*0288*/ 	.word	0x00009550
        /*028c*/ 	.word	0x00000007
        /*0290*/ 	.word	0x00000000
        /*0294*/ 	.short	0x010a
        /*0296*/ 	.byte	0x3f
	.zero		1


	//   ....[34]....
        /*0298*/ 	.word	0x000095e0
        /*029c*/ 	.word	0x00000006
        /*02a0*/ 	.word	0x00000000
        /*02a4*/ 	.short	0x010a
        /*02a6*/ 	.byte	0x3f
	.zero		1


	//   ....[35]....
        /*02a8*/ 	.word	0x00009670
        /*02ac*/ 	.word	0x00000009
        /*02b0*/ 	.word	0x00000000
        /*02b4*/ 	.short	0x010a
        /*02b6*/ 	.byte	0x3f
	.zero		1


	//   ....[36]....
        /*02b8*/ 	.word	0x00009700
        /*02bc*/ 	.word	0x00000006
        /*02c0*/ 	.word	0x00000000
        /*02c4*/ 	.short	0x010a
        /*02c6*/ 	.byte	0x3f
	.zero		1


	//   ....[37]....
        /*02c8*/ 	.word	0x00009790
        /*02cc*/ 	.word	0x00000009
        /*02d0*/ 	.word	0x00000000
        /*02d4*/ 	.short	0x010a
        /*02d6*/ 	.byte	0x3f
	.zero		1


	//   ....[38]....
        /*02d8*/ 	.word	0x00009820
        /*02dc*/ 	.word	0x00000006
        /*02e0*/ 	.word	0x00000000
        /*02e4*/ 	.short	0x010a
        /*02e6*/ 	.byte	0x3f
	.zero		1


	//   ....[39]....
        /*02e8*/ 	.word	0x000098b0
        /*02ec*/ 	.word	0x00000009
        /*02f0*/ 	.word	0x00000000
        /*02f4*/ 	.short	0x010a
        /*02f6*/ 	.byte	0x3f
	.zero		1


	//   ....[40]....
        /*02f8*/ 	.word	0x00009940
        /*02fc*/ 	.word	0x0000000a
        /*0300*/ 	.word	0x00000000
        /*0304*/ 	.short	0x010a
        /*0306*/ 	.byte	0x3f
	.zero		1


	//   ....[41]....
        /*0308*/ 	.word	0x000099d0
        /*030c*/ 	.word	0x0000000b
        /*0310*/ 	.word	0x00000000
        /*0314*/ 	.short	0x010a
        /*0316*/ 	.byte	0x3f
	.zero		1


	//   ....[42]....
        /*0318*/ 	.word	0x00009a60
        /*031c*/ 	.word	0x00000003
        /*0320*/ 	.word	0x00000000
        /*0324*/ 	.short	0x010a
        /*0326*/ 	.byte	0x3f
	.zero		1


	//   ....[43]....
        /*0328*/ 	.word	0x00009ad0
        /*032c*/ 	.word	0x0000000c
        /*0330*/ 	.word	0x00000000
        /*0334*/ 	.short	0x010a
        /*0336*/ 	.byte	0x3f
	.zero		1


	//   ....[44]....
        /*0338*/ 	.word	0x00009b30
        /*033c*/ 	.word	0x0000000e
        /*0340*/ 	.word	0x00000000
        /*0344*/ 	.short	0x010a
        /*0346*/ 	.byte	0x3f
	.zero		1


	//   ....[45]....
        /*0348*/ 	.word	0x00009c00
        /*034c*/ 	.word	0x00000012
        /*0350*/ 	.word	0x00000058
        /*0354*/ 	.short	0x010a
        /*0356*/ 	.byte	0x3f
	.zero		1


	//   ....[46]....
        /*0358*/ 	.word	0x00009cd0
        /*035c*/ 	.word	0x00000006
        /*0360*/ 	.word	0x00000000
        /*0364*/ 	.short	0x010a
        /*0366*/ 	.byte	0x3f
	.zero		1


	//   ....[47]....
        /*0368*/ 	.word	0x00009d20
        /*036c*/ 	.word	0x00000007
        /*0370*/ 	.word	0x00000000
        /*0374*/ 	.short	0x010a
        /*0376*/ 	.byte	0x3f
	.zero		1


	//   ....[48]....
        /*0378*/ 	.word	0x00009d70
        /*037c*/ 	.word	0x00000006
        /*0380*/ 	.word	0x00000000
        /*0384*/ 	.short	0x010a
        /*0386*/ 	.byte	0x3f
	.zero		1


	//   ....[49]....
        /*0388*/ 	.word	0x00009dc0
        /*038c*/ 	.word	0x00000009
        /*0390*/ 	.word	0x00000000
        /*0394*/ 	.short	0x010a
        /*0396*/ 	.byte	0x3f
	.zero		1


	//   ....[50]....
        /*0398*/ 	.word	0x00009e10
        /*039c*/ 	.word	0x00000006
        /*03a0*/ 	.word	0x00000000
        /*03a4*/ 	.short	0x010a
        /*03a6*/ 	.byte	0x3f
	.zero		1


	//   ....[51]....
        /*03a8*/ 	.word	0x00009e60
        /*03ac*/ 	.word	0x00000009
        /*03b0*/ 	.word	0x00000000
        /*03b4*/ 	.short	0x010a
        /*03b6*/ 	.byte	0x3f
	.zero		1


	//   ....[52]....
        /*03b8*/ 	.word	0x00009eb0
        /*03bc*/ 	.word	0x00000006
        /*03c0*/ 	.word	0x00000000
        /*03c4*/ 	.short	0x010a
        /*03c6*/ 	.byte	0x3f
	.zero		1


	//   ....[53]....
        /*03c8*/ 	.word	0x00009f00
        /*03cc*/ 	.word	0x00000009
        /*03d0*/ 	.word	0x00000000
        /*03d4*/ 	.short	0x010a
        /*03d6*/ 	.byte	0x3f
	.zero		1


	//   ....[54]....
        /*03d8*/ 	.word	0x00009f50
        /*03dc*/ 	.word	0x0000000a
        /*03e0*/ 	.word	0x00000000
        /*03e4*/ 	.short	0x010a
        /*03e6*/ 	.byte	0x3f
	.zero		1


	//   ....[55]....
        /*03e8*/ 	.word	0x00009fa0
        /*03ec*/ 	.word	0x0000000b
        /*03f0*/ 	.word	0x00000000
        /*03f4*/ 	.short	0x010a
        /*03f6*/ 	.byte	0x3f
	.zero		1


	//----- nvinfo : EIATTR_NUM_MBARRIERS
	.align		4
.L_28:
        /*03f8*/ 	.byte	0x03, 0x38
        /*03fa*/ 	.short	0x0018


	//----- nvinfo : EIATTR_EXIT_INSTR_OFFSETS
	.align		4
        /*03fc*/ 	.byte	0x04, 0x1c
        /*03fe*/ 	.short	(.L_30 - .L_29)


	//   ....[0]....
.L_29:
        /*0400*/ 	.word	0x000009e0


	//   ....[1]....
        /*0404*/ 	.word	0x000011d0


	//   ....[2]....
        /*0408*/ 	.word	0x00008150


	//   ....[3]....
        /*040c*/ 	.word	0x000086b0


	//   ....[4]....
        /*0410*/ 	.word	0x00009ab0


	//----- nvinfo : EIATTR_MAX_THREADS
	.align		4
.L_30:
        /*0414*/ 	.byte	0x04, 0x05
        /*0416*/ 	.short	(.L_32 - .L_31)
.L_31:
        /*0418*/ 	.word	0x00000180
        /*041c*/ 	.word	0x00000001
        /*0420*/ 	.word	0x00000001


	//----- nvinfo : EIATTR_CRS_STACK_SIZE
	.align		4
.L_32:
        /*0424*/ 	.byte	0x04, 0x1e
        /*0426*/ 	.short	(.L_34 - .L_33)
.L_33:
        /*0428*/ 	.word	0x00000000


	//----- nvinfo : EIATTR_CBANK_PARAM_SIZE
	.align		4
.L_34:
        /*042c*/ 	.byte	0x03, 0x19
        /*042e*/ 	.short	0x0470


	//----- nvinfo : EIATTR_PARAM_CBANK
	.align		4
        /*0430*/ 	.byte	0x04, 0x0a
        /*0432*/ 	.short	(.L_36 - .L_35)
	.align		4
.L_35:
        /*0434*/ 	.word	index@(.nv.constant0._ZN7cutlass13device_kernelINS_4gemm6kernel13GemmUniversalIN4cute5tupleIJiiiiEEENS1_10collective13CollectiveMmaINS1_37MainloopSm90TmaGmmaWarpSpecializedFP8ILi11ENS5_IJNS4_1CILi1EEENSA_ILi4EEESB_EEENS1_35KernelTmaWarpSpecializedCooperativeEEENS5_IJNSA_ILi256EEENSA_ILi64EEESH_EEENS_12float_e5m2_tENS5_IJlSB_lEEESJ_SK_NS4_8TiledMMAINS4_8MMA_AtomIJNS4_4SM904GMMA30MMA_64x64x32_F32E5M2E5M2_SS_TNILNSO_7ScaleInE1ELSQ_1EEEEEENS4_6LayoutINS5_IJNSA_ILi2EEESB_SB_EEENS5_IJSB_NSA_ILi0EEESW_EEEEENS5_IJNS4_10UnderscoreESZ_SZ_EEEEENS4_23SM90_TMA_LOAD_MULTICASTENS4_14ComposedLayoutINS4_7SwizzleILi2ELi4ELi3EEENS4_18smem_ptr_flag_bitsILi8EEENST_INS5_IJNSA_ILi8EEESH_EEENS5_IJSH_SB_EEEEEEEvNS4_8identityENS4_13SM90_TMA_LOADES1C_vS1D_EENS_8epilogue10collective6detail29Sm90TmaWarpSpecializedAdapterINS1H_15DefaultEpilogueISJ_SK_SK_NS1G_6thread17LinearCombinationISJ_Li1EffLNS1L_9ScaleType4KindE0ELNS_15FloatRoundStyleE2ESJ_EENS1_15EpilogueDefaultEEEEEvvEEEEvNT_6ParamsE)
        /*0438*/ 	.short	0x0210
        /*043a*/ 	.short	0x0470


	//----- nvinfo : EIATTR_SW_WAR
	.align		4
.L_36:
        /*043c*/ 	.byte	0x04, 0x36
        /*043e*/ 	.short	(.L_38 - .L_37)
.L_37:
        /*0440*/ 	.word	0x00000008
.L_38:


//--------------------- .nv.callgraph             --------------------------
	.section	.nv.callgraph,"",@"SHT_CUDA_CALLGRAPH"
	.align	4
	.sectionentsize	8
	.align		4
        /*0000*/ 	.word	0x00000000
	.align		4
        /*0004*/ 	.word	0xffffffff
	.align		4
        /*0008*/ 	.word	0x00000000
	.align		4
        /*000c*/ 	.word	0xfffffffe
	.align		4
        /*0010*/ 	.word	0x00000000
	.align		4
        /*0014*/ 	.word	0xfffffffd
	.align		4
        /*0018*/ 	.word	0x00000000
	.align		4
        /*001c*/ 	.word	0xfffffffc


//--------------------- .nv.constant4             --------------------------
	.section	.nv.constant4,"a",@progbits
	.align	8
	.align		8
.nv.constant4:
        /*0000*/ 	.dword	_ZN40_INTERNAL_90f0482e_4_k_cu_2f66746b_152324cuda3std3__45__cpo5beginE
	.align		8
        /*0008*/ 	.dword	_ZN40_INTERNAL_90f0482e_4_k_cu_2f66746b_152324cuda3std3__45__cpo3endE
	.align		8
        /*0010*/ 	.dword	_ZN40_INTERNAL_90f0482e_4_k_cu_2f66746b_152324cuda3std3__45__cpo6cbeginE
	.align		8
        /*0018*/ 	.dword	_ZN40_INTERNAL_90f0482e_4_k_cu_2f66746b_152324cuda3std3__45__cpo4cendE
	.align		8
        /*0020*/ 	.dword	_ZN40_INTERNAL_90f0482e_4_k_cu_2f66746b_152324cuda3std3__442_GLOBAL__N__90f0482e_4_k_cu_2f66746b_152326ignoreE
	.align		8
        /*0028*/ 	.dword	_ZN40_INTERNAL_90f0482e_4_k_cu_2f66746b_152324cuda3std3__419piecewise_constructE
	.align		8
        /*0030*/ 	.dword	_ZN40_INTERNAL_90f0482e_4_k_cu_2f66746b_152324cuda3std3__48in_placeE
	.align		8
        /*0038*/ 	.dword	_ZN40_INTERNAL_90f0482e_4_k_cu_2f66746b_152324cuda3std6ranges3__45__cpo4swapE
	.align		8
        /*0040*/ 	.dword	_ZN40_INTERNAL_90f0482e_4_k_cu_2f66746b_152324cuda3std6ranges3__45__cpo9iter_moveE
	.align		8
        /*0048*/ 	.dword	_ZN40_INTERNAL_90f0482e_4_k_cu_2f66746b_152324cute7productE
	.align		8
        /*0050*/ 	.dword	_ZN40_INTERNAL_90f0482e_4_k_cu_2f66746b_152324cute1_E


//--------------------- .text._ZN7cutlass13device_kernelINS_4gemm6kernel13GemmUniversalIN4cute5tupleIJiiiiEEENS1_10collective13CollectiveMmaINS1_37MainloopSm90TmaGmmaWarpSpecializedFP8ILi11ENS5_IJNS4_1CILi1EEENSA_ILi4EEESB_EEENS1_35KernelTmaWarpSpecializedCooperativeEEENS5_IJNSA_ILi256EEENSA_ILi64EEESH_EEENS_12float_e5m2_tENS5_IJlSB_lEEESJ_SK_NS4_8TiledMMAINS4_8MMA_AtomIJNS4_4SM904GMMA30MMA_64x64x32_F32E5M2E5M2_SS_TNILNSO_7ScaleInE1ELSQ_1EEEEEENS4_6LayoutINS5_IJNSA_ILi2EEESB_SB_EEENS5_IJSB_NSA_ILi0EEESW_EEEEENS5_IJNS4_10UnderscoreESZ_SZ_EEEEENS4_23SM90_TMA_LOAD_MULTICASTENS4_14ComposedLayoutINS4_7SwizzleILi2ELi4ELi3EEENS4_18smem_ptr_flag_bitsILi8EEENST_INS5_IJNSA_ILi8EEESH_EEENS5_IJSH_SB_EEEEEEEvNS4_8identityENS4_13SM90_TMA_LOADES1C_vS1D_EENS_8epilogue10collective6detail29Sm90TmaWarpSpecializedAdapterINS1H_15DefaultEpilogueISJ_SK_SK_NS1G_6thread17LinearCombinationISJ_Li1EffLNS1L_9ScaleType4KindE0ELNS_15FloatRoundStyleE2ESJ_EENS1_15EpilogueDefaultEEEEEvvEEEEvNT_6ParamsE --------------------------
	.section	.text._ZN7cutlass13device_kernelINS_4gemm6kernel13GemmUniversalIN4cute5tupleIJiiiiEEENS1_10collective13CollectiveMmaINS1_37MainloopSm90TmaGmmaWarpSpecializedFP8ILi11ENS5_IJNS4_1CILi1EEENSA_ILi4EEESB_EEENS1_35KernelTmaWarpSpecializedCooperativeEEENS5_IJNSA_ILi256EEENSA_ILi64EEESH_EEENS_12float_e5m2_tENS5_IJlSB_lEEESJ_SK_NS4_8TiledMMAINS4_8MMA_AtomIJNS4_4SM904GMMA30MMA_64x64x32_F32E5M2E5M2_SS_TNILNSO_7ScaleInE1ELSQ_1EEEEEENS4_6LayoutINS5_IJNSA_ILi2EEESB_SB_EEENS5_IJSB_NSA_ILi0EEESW_EEEEENS5_IJNS4_10UnderscoreESZ_SZ_EEEEENS4_23SM90_TMA_LOAD_MULTICASTENS4_14ComposedLayoutINS4_7SwizzleILi2ELi4ELi3EEENS4_18smem_ptr_flag_bitsILi8EEENST_INS5_IJNSA_ILi8EEESH_EEENS5_IJSH_SB_EEEEEEEvNS4_8identityENS4_13SM90_TMA_LOADES1C_vS1D_EENS_8epilogue10collective6detail29Sm90TmaWarpSpecializedAdapterINS1H_15DefaultEpilogueISJ_SK_SK_NS1G_6thread17LinearCombinationISJ_Li1EffLNS1L_9ScaleType4KindE0ELNS_15FloatRoundStyleE2ESJ_EENS1_15EpilogueDefaultEEEEEvvEEEEvNT_6ParamsE,"ax",@progbits
	.align	128
.text._ZN7cutlass13device_kernelINS_4gemm6kernel13GemmUniversalIN4cute5tupleIJiiiiEEENS1_10collective13CollectiveMmaINS1_37MainloopSm90TmaGmmaWarpSpecializedFP8ILi11ENS5_IJNS4_1CILi1EEENSA_ILi4EEESB_EEENS1_35KernelTmaWarpSpecializedCooperativeEEENS5_IJNSA_ILi256EEENSA_ILi64EEESH_EEENS_12float_e5m2_tENS5_IJlSB_lEEESJ_SK_NS4_8TiledMMAINS4_8MMA_AtomIJNS4_4SM904GMMA30MMA_64x64x32_F32E5M2E5M2_SS_TNILNSO_7ScaleInE1ELSQ_1EEEEEENS4_6LayoutINS5_IJNSA_ILi2EEESB_SB_EEENS5_IJSB_NSA_ILi0EEESW_EEEEENS5_IJNS4_10UnderscoreESZ_SZ_EEEEENS4_23SM90_TMA_LOAD_MULTICASTENS4_14ComposedLayoutINS4_7SwizzleILi2ELi4ELi3EEENS4_18smem_ptr_flag_bitsILi8EEENST_INS5_IJNSA_ILi8EEESH_EEENS5_IJSH_SB_EEEEEEEvNS4_8identityENS4_13SM90_TMA_LOADES1C_vS1D_EENS_8epilogue10collective6detail29Sm90TmaWarpSpecializedAdapterINS1H_15DefaultEpilogueISJ_SK_SK_NS1G_6thread17LinearCombinationISJ_Li1EffLNS1L_9ScaleType4KindE0ELNS_15FloatRoundStyleE2ESJ_EENS1_15EpilogueDefaultEEEEEvvEEEEvNT_6ParamsE:
        .type           _ZN7cutlass13device_kernelINS_4gemm6kernel13GemmUniversalIN4cute5tupleIJiiiiEEENS1_10collective13CollectiveMmaINS1_37MainloopSm90TmaGmmaWarpSpecializedFP8ILi11ENS5_IJNS4_1CILi1EEENSA_ILi4EEESB_EEENS1_35KernelTmaWarpSpecializedCooperativeEEENS5_IJNSA_ILi256EEENSA_ILi64EEESH_EEENS_12float_e5m2_tENS5_IJlSB_lEEESJ_SK_NS4_8TiledMMAINS4_8MMA_AtomIJNS4_4SM904GMMA30MMA_64x64x32_F32E5M2E5M2_SS_TNILNSO_7ScaleInE1ELSQ_1EEEEEENS4_6LayoutINS5_IJNSA_ILi2EEESB_SB_EEENS5_IJSB_NSA_ILi0EEESW_EEEEENS5_IJNS4_10UnderscoreESZ_SZ_EEEEENS4_23SM90_TMA_LOAD_MULTICASTENS4_14ComposedLayoutINS4_7SwizzleILi2ELi4ELi3EEENS4_18smem_ptr_flag_bitsILi8EEENST_INS5_IJNSA_ILi8EEESH_EEENS5_IJSH_SB_EEEEEEEvNS4_8identityENS4_13SM90_TMA_LOADES1C_vS1D_EENS_8epilogue10collective6detail29Sm90TmaWarpSpecializedAdapterINS1H_15DefaultEpilogueISJ_SK_SK_NS1G_6thread17LinearCombinationISJ_Li1EffLNS1L_9ScaleType4KindE0ELNS_15FloatRoundStyleE2ESJ_EENS1_15EpilogueDefaultEEEEEvvEEEEvNT_6ParamsE,@function
        .size           _ZN7cutlass13device_kernelINS_4gemm6kernel13GemmUniversalIN4cute5tupleIJiiiiEEENS1_10collective13CollectiveMmaINS1_37MainloopSm90TmaGmmaWarpSpecializedFP8ILi11ENS5_IJNS4_1CILi1EEENSA_ILi4EEESB_EEENS1_35KernelTmaWarpSpecializedCooperativeEEENS5_IJNSA_ILi256EEENSA_ILi64EEESH_EEENS_12float_e5m2_tENS5_IJlSB_lEEESJ_SK_NS4_8TiledMMAINS4_8MMA_AtomIJNS4_4SM904GMMA30MMA_64x64x32_F32E5M2E5M2_SS_TNILNSO_7ScaleInE1ELSQ_1EEEEEENS4_6LayoutINS5_IJNSA_ILi2EEESB_SB_EEENS5_IJSB_NSA_ILi0EEESW_EEEEENS5_IJNS4_10UnderscoreESZ_SZ_EEEEENS4_23SM90_TMA_LOAD_MULTICASTENS4_14ComposedLayoutINS4_7SwizzleILi2ELi4ELi3EEENS4_18smem_ptr_flag_bitsILi8EEENST_INS5_IJNSA_ILi8EEESH_EEENS5_IJSH_SB_EEEEEEEvNS4_8identityENS4_13SM90_TMA_LOADES1C_vS1D_EENS_8epilogue10collective6detail29Sm90TmaWarpSpecializedAdapterINS1H_15DefaultEpilogueISJ_SK_SK_NS1G_6thread17LinearCombinationISJ_Li1EffLNS1L_9ScaleType4KindE0ELNS_15FloatRoundStyleE2ESJ_EENS1_15EpilogueDefaultEEEEEvvEEEEvNT_6ParamsE,(.L_x_221 - _ZN7cutlass13device_kernelINS_4gemm6kernel13GemmUniversalIN4cute5tupleIJiiiiEEENS1_10collective13CollectiveMmaINS1_37MainloopSm90TmaGmmaWarpSpecializedFP8ILi11ENS5_IJNS4_1CILi1EEENSA_ILi4EEESB_EEENS1_35KernelTmaWarpSpecializedCooperativeEEENS5_IJNSA_ILi256EEENSA_ILi64EEESH_EEENS_12float_e5m2_tENS5_IJlSB_lEEESJ_SK_NS4_8TiledMMAINS4_8MMA_AtomIJNS4_4SM904GMMA30MMA_64x64x32_F32E5M2E5M2_SS_TNILNSO_7ScaleInE1ELSQ_1EEEEEENS4_6LayoutINS5_IJNSA_ILi2EEESB_SB_EEENS5_IJSB_NSA_ILi0EEESW_EEEEENS5_IJNS4_10UnderscoreESZ_SZ_EEEEENS4_23SM90_TMA_LOAD_MULTICASTENS4_14ComposedLayoutINS4_7SwizzleILi2ELi4ELi3EEENS4_18smem_ptr_flag_bitsILi8EEENST_INS5_IJNSA_ILi8EEESH_EEENS5_IJSH_SB_EEEEEEEvNS4_8identityENS4_13SM90_TMA_LOADES1C_vS1D_EENS_8epilogue10collective6detail29Sm90TmaWarpSpecializedAdapterINS1H_15DefaultEpilogueISJ_SK_SK_NS1G_6thread17LinearCombinationISJ_Li1EffLNS1L_9ScaleType4KindE0ELNS_15FloatRoundStyleE2ESJ_EENS1_15EpilogueDefaultEEEEEvvEEEEvNT_6ParamsE)
        .other          _ZN7cutlass13device_kernelINS_4gemm6kernel13GemmUniversalIN4cute5tupleIJiiiiEEENS1_10collective13CollectiveMmaINS1_37MainloopSm90TmaGmmaWarpSpecializedFP8ILi11ENS5_IJNS4_1CILi1EEENSA_ILi4EEESB_EEENS1_35KernelTmaWarpSpecializedCooperativeEEENS5_IJNSA_ILi256EEENSA_ILi64EEESH_EEENS_12float_e5m2_tENS5_IJlSB_lEEESJ_SK_NS4_8TiledMMAINS4_8MMA_AtomIJNS4_4SM904GMMA30MMA_64x64x32_F32E5M2E5M2_SS_TNILNSO_7ScaleInE1ELSQ_1EEEEEENS4_6LayoutINS5_IJNSA_ILi2EEESB_SB_EEENS5_IJSB_NSA_ILi0EEESW_EEEEENS5_IJNS4_10UnderscoreESZ_SZ_EEEEENS4_23SM90_TMA_LOAD_MULTICASTENS4_14ComposedLayoutINS4_7SwizzleILi2ELi4ELi3EEENS4_18smem_ptr_flag_bitsILi8EEENST_INS5_IJNSA_ILi8EEESH_EEENS5_IJSH_SB_EEEEEEEvNS4_8identityENS4_13SM90_TMA_LOADES1C_vS1D_EENS_8epilogue10collective6detail29Sm90TmaWarpSpecializedAdapterINS1H_15DefaultEpilogueISJ_SK_SK_NS1G_6thread17LinearCombinationISJ_Li1EffLNS1L_9ScaleType4KindE0ELNS_15FloatRoundStyleE2ESJ_EENS1_15EpilogueDefaultEEEEEvvEEEEvNT_6ParamsE,@"STO_CUDA_ENTRY STV_DEFAULT"
_ZN7cutlass13device_kernelINS_4gemm6kernel13GemmUniversalIN4cute5tupleIJiiiiEEENS1_10collective13CollectiveMmaINS1_37MainloopSm90TmaGmmaWarpSpecializedFP8ILi11ENS5_IJNS4_1CILi1EEENSA_ILi4EEESB_EEENS1_35KernelTmaWarpSpecializedCooperativeEEENS5_IJNSA_ILi256EEENSA_ILi64EEESH_EEENS_12float_e5m2_tENS5_IJlSB_lEEESJ_SK_NS4_8TiledMMAINS4_8MMA_AtomIJNS4_4SM904GMMA30MMA_64x64x32_F32E5M2E5M2_SS_TNILNSO_7ScaleInE1ELSQ_1EEEEEENS4_6LayoutINS5_IJNSA_ILi2EEESB_SB_EEENS5_IJSB_NSA_ILi0EEESW_EEEEENS5_IJNS4_10UnderscoreESZ_SZ_EEEEENS4_23SM90_TMA_LOAD_MULTICASTENS4_14ComposedLayoutINS4_7SwizzleILi2ELi4ELi3EEENS4_18smem_ptr_flag_bitsILi8EEENST_INS5_IJNSA_ILi8EEESH_EEENS5_IJSH_SB_EEEEEEEvNS4_8identityENS4_13SM90_TMA_LOADES1C_vS1D_EENS_8epilogue10collective6detail29Sm90TmaWarpSpecializedAdapterINS1H_15DefaultEpilogueISJ_SK_SK_NS1G_6thread17LinearCombinationISJ_Li1EffLNS1L_9ScaleType4KindE0ELNS_15FloatRoundStyleE2ESJ_EENS1_15EpilogueDefaultEEEEEvvEEEEvNT_6ParamsE:
[----:B------:R-:W-:Y:S01]  /*0000*/  LDC R1, c[0x0][0x28] ;  /* 0x00000a00ff017b82 */ /* 0x000fe20000000800 */
[----:B------:R-:W0:Y:S01]  /*0010*/  S2R R0, SR_TID.X ;  /* 0x0000000000007919 */ /* 0x000e220000002100 */
[----:B------:R-:W-:Y:S01]  /*0020*/  ELECT P0, URZ, PT ;  /* 0x00000000003f782f */ /* 0x000fe20003800000 */
[----:B------:R-:W-:Y:S01]  /*0030*/  BSSY B0, `(.L_x_0) ;  /* 0x000000f000007945 */ /* 0x000fe20003800000 */
[--C-:B0-----:R-:W-:Y:S02]  /*0040*/  SHF.R.U32.HI R2, RZ, 0x5, R0.reuse ;  /* 0x00000005ff027819 */ /* 0x101fe40000011600 */
[----:B------:R-:W-:-:S03]  /*0050*/  SHF.R.U32.HI R3, RZ, 0x7, R0 ;  /* 0x00000007ff037819 */ /* 0x000fc60000011600 */
[----:B------:R-:W0:Y:S04]  /*0060*/  SHFL.IDX PT, R6, R2, RZ, 0x1f ;  /* 0x00001fff02067589 */ /* 0x000e2800000e0000 */
[----:B------:R1:W2:Y:S01]  /*0070*/  SHFL.IDX PT, R4, R3, RZ, 0x1f ;  /* 0x00001fff03047589 */ /* 0x0002a200000e0000 */
[----:B0-----:R-:W-:-:S13]  /*0080*/  ISETP.NE.OR P0, PT, R6, RZ, !P0 ;  /* 0x000000ff0600720c */ /* 0x001fda0004705670 */
[----:B-12---:R-:W-:Y:S05]  /*0090*/  @P0 BRA `(.L_x_1) ;  /* 0x0000000000200947 */ /* 0x006fea0003800000 */
[----:B------:R-:W-:Y:S02]  /*00a0*/  ULDC.64 UR4, c[0x0][0x198] ;  /* 0x0000660000047ab9 */ /* 0x000fe40000000a00 */
[----:B------:R-:W-:Y:S02]  /*00b0*/  UIADD3 UR6, UP0, UR4, 0xf0, URZ ;  /* 0x000000f004067890 */ /* 0x000fe4000ff1e03f */
[----:B------:R-:W-:Y:S02]  /*00c0*/  UIADD3 UR4, UP1, UR4, 0x1f0, URZ ;  /* 0x000001f004047890 */ /* 0x000fe4000ff3e03f */
[----:B------:R-:W-:Y:S02]  /*00d0*/  UIADD3.X UR7, URZ, UR5, URZ, UP0, !UPT ;  /* 0x000000053f077290 */ /* 0x000fe400087fe43f */
[----:B------:R-:W-:-:S07]  /*00e0*/  UIADD3.X UR5, URZ, UR5, URZ, UP1, !UPT ;  /* 0x000000053f057290 */ /* 0x000fce0008ffe43f */
[----:B------:R0:W-:Y:S02]  /*00f0*/  UTMACCTL.PF [UR6] ;  /* 0x00000000060079b9 */ /* 0x0001e40008040000 */
[----:B------:R0:W-:Y:S02]  /*0100*/  UTMACCTL.PF [UR4] ;  /* 0x00000000040079b9 */ /* 0x0001e40008040000 */
[----:B0-----:R-:W-:Y:S01]  /*0110*/  NOP ;  /* 0x0000000000007918 */ /* 0x001fe20000000000 */
.L_x_1:
[----:B------:R-:W-:Y:S05]  /*0120*/  BSYNC B0 ;  /* 0x0000000000007941 */ /* 0x000fea0003800000 */
.L_x_0:
[----:B------:R-:W0:Y:S02]  /*0130*/  SHFL.IDX PT, R3, R2, RZ, 0x1f ;  /* 0x00001fff02037589 */ /* 0x000e2400000e0000 */
[----:B0-----:R-:W-:-:S13]  /*0140*/  ISETP.NE.AND P0, PT, R3, RZ, PT ;  /* 0x000000ff0300720c */ /* 0x001fda0003f05270 */
[----:B------:R-:W-:Y:S05]  /*0150*/  @P0 BRA `(.L_x_2) ;  /* 0x00000000009c0947 */ /* 0x000fea0003800000 */
[----:B------:R-:W-:Y:S01]  /*0160*/  ELECT P0, URZ, PT ;  /* 0x00000000003f782f */ /* 0x000fe20003800000 */
[----:B------:R-:W-:-:S12]  /*0170*/  BSSY B0, `(.L_x_2) ;  /* 0x0000025000007945 */ /* 0x000fd80003800000 */
[----:B------:R-:W-:Y:S05]  /*0180*/  @!P0 BRA `(.L_x_3) ;  /* 0x00000000008c8947 */ /* 0x000fea0003800000 */
[----:B------:R-:W0:Y:S01]  /*0190*/  S2UR UR8, SR_CgaCtaId ;  /* 0x00000000000879c3 */ /* 0x000e220000008800 */
[----:B------:R-:W-:Y:S01]  /*01a0*/  UMOV UR4, 0x400 ;  /* 0x0000040000047882 */ /* 0x000fe20000000000 */
[----:B------:R-:W-:Y:S01]  /*01b0*/  UMOV UR5, 0x1 ;  /* 0x0000000100057882 */ /* 0x000fe20000000000 */
[----:B------:R-:W-:Y:S02]  /*01c0*/  UMOV UR6, 0x8 ;  /* 0x0000000800067882 */ /* 0x000fe40000000000 */
[----:B------:R-:W-:-:S04]  /*01d0*/  UIADD3 UR6, -UR6, 0x100000, URZ ;  /* 0x0010000006067890 */ /* 0x000fc8000fffe13f */
[----:B------:R-:W-:Y:S02]  /*01e0*/  USHF.L.U32 UR7, UR6, 0xb, URZ ;  /* 0x0000000b06077899 */ /* 0x000fe4000800063f */
[----:B------:R-:W-:Y:S02]  /*01f0*/  USHF.L.U32 UR6, UR6, 0x1, URZ ;  /* 0x0000000106067899 */ /* 0x000fe4000800063f */
[----:B0-----:R-:W-:Y:S02]  /*0200*/  ULEA UR8, UR8, UR4, 0x18 ;  /* 0x0000000408087291 */ /* 0x001fe4000f8ec03f */
[----:B------:R-:W-:-:S04]  /*0210*/  UIADD3 UR4, -UR5, 0x100000, URZ ;  /* 0x0010000005047890 */ /* 0x000fc8000fffe13f */
[----:B------:R-:W-:Y:S02]  /*0220*/  USHF.L.U32 UR5, UR4, 0xb, URZ ;  /* 0x0000000b04057899 */ /* 0x000fe4000800063f */
[----:B------:R-:W-:Y:S01]  /*0230*/  USHF.L.U32 UR4, UR4, 0x1, URZ ;  /* 0x0000000104047899 */ /* 0x000fe2000800063f */
[----:B------:R-:W0:Y:S11]  /*0240*/  FENCE.VIEW.ASYNC.S ;  /* 0x00000000000073c6 */ /* 0x000e360000000000 */
[----:B0-----:R0:W1:Y:S01]  /*0250*/  SYNCS.EXCH.64 URZ, [UR8], UR4 ;  /* 0x00000004083f75b2 */ /* 0x0010620008000100 */
[----:B------:R0:W2:Y:S01]  /*0260*/  SYNCS.EXCH.64 URZ, [UR8+0x58], UR6 ;  /* 0x00005806083f75b2 */ /* 0x0000a20008000100 */
[----:B------:R0:W3:Y:S01]  /*0270*/  SYNCS.EXCH.64 URZ, [UR8+0x8], UR4 ;  /* 0x00000804083f75b2 */ /* 0x0000e20008000100 */
[----:B------:R0:W4:Y:S01]  /*0280*/  SYNCS.EXCH.64 URZ, [UR8+0x60], UR6 ;  /* 0x00006006083f75b2 */ /* 0x0001220008000100 */
[----:B------:R0:W0:Y:S01]  /*0290*/  SYNCS.EXCH.64 URZ, [UR8+0x10], UR4 ;  /* 0x00001004083f75b2 */ /* 0x0000220008000100 */
        /* <DEDUP_REMOVED lines=17> */
[----:B------:R-:W-:Y:S01]  /*03b0*/  NOP ;  /* 0x0000000000007918 */ /* 0x000fe20000000000 */
.L_x_3:
[----:B0-----:R-:W-:Y:S05]  /*03c0*/  BSYNC B0 ;  /* 0x0000000000007941 */ /* 0x001fea0003800000 */
.L_x_2:
[----:B------:R-:W0:Y:S01]  /*03d0*/  SHFL.IDX PT, R2, R2, RZ, 0x1f ;  /* 0x00001fff02027589 */ /* 0x000e2200000e0000 */
[----:B------:R-:W-:Y:S01]  /*03e0*/  SHF.R.S32.HI R5, RZ, 0x1f, R0 ;  /* 0x0000001fff057819 */ /* 0x000fe20000011400 */
[----:B------:R-:W5:Y:S01]  /*03f0*/  S2UR UR8, SR_CTAID.X ;  /* 0x00000000000879c3 */ /* 0x000f620000002500 */
[----:B------:R-:W-:Y:S01]  /*0400*/  ELECT P0, URZ, PT ;  /* 0x00000000003f782f */ /* 0x000fe20003800000 */
[----:B------:R-:W1:Y:S01]  /*0410*/  S2R R8, SR_CTAID.Y ;  /* 0x0000000000087919 */ /* 0x000e620000002600 */
[----:B------:R-:W-:Y:S01]  /*0420*/  LEA.HI R5, R5, R0, RZ, 0x7 ;  /* 0x0000000005057211 */ /* 0x000fe200078f38ff */
[----:B------:R-:W-:Y:S01]  /*0430*/  ULDC UR4, c[0x0][0x154] ;  /* 0x0000550000047ab9 */ /* 0x000fe20000000800 */
[----:B------:R-:W-:Y:S01]  /*0440*/  NOP ;  /* 0x0000000000007918 */ /* 0x000fe20000000000 */
[----:B------:R-:W-:Y:S01]  /*0450*/  NOP ;  /* 0x0000000000007918 */ /* 0x000fe20000000000 */
[----:B------:R-:W-:Y:S01]  /*0460*/  LOP3.LUT R5, R5, 0xffffff80, RZ, 0xc0, !PT ;  /* 0xffffff8005057812 */ /* 0x000fe200078ec0ff */
[----:B------:R-:W2:Y:S04]  /*0470*/  LDC R14, c[0x0][0x140] ;  /* 0x00005000ff0e7b82 */ /* 0x000ea80000000800 */
[----:B------:R-:W-:-:S04]  /*0480*/  IMAD.IADD R5, R0, 0x1, -R5 ;  /* 0x0000000100057824 */ /* 0x000fc800078e0a05 */
[----:B------:R-:W3:Y:S01]  /*0490*/  LDC R19, c[0x0][0x148] ;  /* 0x00005200ff137b82 */ /* 0x000ee20000000800 */
[----:B------:R-:W-:Y:S02]  /*04a0*/  SHF.R.S32.HI R10, RZ, 0x1f, R5 ;  /* 0x0000001fff0a7819 */ /* 0x000fe40000011405 */
[----:B------:R-:W-:Y:S02]  /*04b0*/  LOP3.LUT P2, RZ, R5, 0x7, RZ, 0xc0, !PT ;  /* 0x0000000705ff7812 */ /* 0x000fe4000784c0ff */
[----:B------:R-:W-:Y:S02]  /*04c0*/  LEA.HI R10, R10, R5, RZ, 0x3 ;  /* 0x000000050a0a7211 */ /* 0x000fe400078f18ff */
[----:B0-----:R-:W-:Y:S01]  /*04d0*/  ISETP.NE.OR P0, PT, R2, RZ, !P0 ;  /* 0x000000ff0200720c */ /* 0x001fe20004705670 */
[----:B------:R-:W0:Y:S01]  /*04e0*/  LDC R12, c[0x0][0x144] ;  /* 0x00005100ff0c7b82 */ /* 0x000e220000000800 */
[--C-:B------:R-:W-:Y:S02]  /*04f0*/  SHF.R.S32.HI R2, RZ, 0x3, R10.reuse ;  /* 0x00000003ff027819 */ /* 0x100fe4000001140a */
[----:B------:R-:W-:-:S02]  /*0500*/  SHF.R.S32.HI R7, RZ, 0x1f, R10 ;  /* 0x0000001fff077819 */ /* 0x000fc4000001140a */
[----:B------:R-:W-:Y:S02]  /*0510*/  SHF.R.S32.HI R10, RZ, 0x1f, R3 ;  /* 0x0000001fff0a7819 */ /* 0x000fe40000011403 */
[----:B------:R-:W-:Y:S02]  /*0520*/  LEA.HI R7, R7, R2, RZ, 0x2 ;  /* 0x0000000207077211 */ /* 0x000fe400078f10ff */
[----:B------:R-:W-:Y:S02]  /*0530*/  LEA.HI R10, R10, R3, RZ, 0x2 ;  /* 0x000000030a0a7211 */ /* 0x000fe400078f10ff */
[----:B------:R-:W-:Y:S01]  /*0540*/  LOP3.LUT R7, R7, 0xfffffffc, RZ, 0xc0, !PT ;  /* 0xfffffffc07077812 */ /* 0x000fe200078ec0ff */
[----:B------:R-:W-:Y:S01]  /*0550*/  VOTEU.ALL UP0, P0 ;  /* 0x00000000003f7886 */ /* 0x000fe20000000000 */
[----:B-1----:R-:W-:Y:S01]  /*0560*/  I2FP.F32.U32 R11, R8 ;  /* 0x00000008000b7245 */ /* 0x002fe20000201000 */
[----:B------:R-:W-:Y:S01]  /*0570*/  VOTEU.ALL UP1, P0 ;  /* 0x00000000003f7886 */ /* 0x000fe20000020000 */
[----:B------:R-:W-:Y:S01]  /*0580*/  LOP3.LUT R10, R10, 0x3ffffffc, RZ, 0xc0, !PT ;  /* 0x3ffffffc0a0a7812 */ /* 0x000fe200078ec0ff */
[----:B------:R-:W-:Y:S01]  /*0590*/  IMAD.IADD R7, R2, 0x1, -R7 ;  /* 0x0000000102077824 */ /* 0x000fe200078e0a07 */
[----:B------:R-:W1:Y:S01]  /*05a0*/  @!UP0 S2UR UR7, SR_CgaCtaId ;  /* 0x00000000000789c3 */ /* 0x000e620000008800 */
[----:B-----5:R-:W-:Y:S01]  /*05b0*/  I2FP.F32.U32 R2, UR8 ;  /* 0x0000000800027c45 */ /* 0x020fe20008201000 */
[----:B------:R-:W-:Y:S01]  /*05c0*/  FMUL R13, R11, UR4 ;  /* 0x000000040b0d7c20 */ /* 0x000fe20008400000 */
[----:B------:R-:W-:Y:S01]  /*05d0*/  ULDC UR4, c[0x0][0x150] ;  /* 0x0000540000047ab9 */ /* 0x000fe20000000800 */
[----:B------:R-:W-:Y:S01]  /*05e0*/  IMAD.IADD R10, R3, 0x1, -R10 ;  /* 0x00000001030a7824 */ /* 0x000fe200078e0a0a */
[----:B------:R-:W-:Y:S01]  /*05f0*/  SHF.R.S32.HI R3, RZ, 0x1f, R6 ;  /* 0x0000001fff037819 */ /* 0x000fe20000011406 */
[----:B------:R-:W-:Y:S01]  /*0600*/  FMUL R11, R2, UR4 ;  /* 0x00000004020b7c20 */ /* 0x000fe20008400000 */
[----:B------:R-:W-:Y:S01]  /*0610*/  UMOV UR4, 0x20 ;  /* 0x0000002000047882 */ /* 0x000fe20000000000 */
[----:B------:R-:W5:Y:S01]  /*0620*/  F2I.U32.TRUNC.NTZ R13, R13 ;  /* 0x0000000d000d7305 */ /* 0x000f62000020f000 */
[----:B------:R-:W-:Y:S01]  /*0630*/  LEA.HI R3, R3, R6, RZ, 0x2 ;  /* 0x0000000603037211 */ /* 0x000fe200078f10ff */
[----:B------:R-:W-:Y:S01]  /*0640*/  IMAD R7, R10, 0x4, R7 ;  /* 0x000000040a077824 */ /* 0x000fe200078e0207 */
[----:B------:R-:W-:Y:S01]  /*0650*/  @!UP0 UMOV UR6, 0x400 ;  /* 0x0000040000068882 */ /* 0x000fe20000000000 */
[----:B------:R-:W-:-:S04]  /*0660*/  @!UP0 UIADD3 UR4, -UR4, 0x100000, URZ ;  /* 0x0010000004048890 */ /* 0x000fc8000fffe13f */
[----:B------:R-:W-:Y:S02]  /*0670*/  @!UP0 USHF.L.U32 UR5, UR4, 0xb, URZ ;  /* 0x0000000b04058899 */ /* 0x000fe4000800063f */
[----:B------:R-:W-:Y:S01]  /*0680*/  @!UP0 USHF.L.U32 UR4, UR4, 0x1, URZ ;  /* 0x0000000104048899 */ /* 0x000fe2000800063f */
[----:B------:R-:W-:Y:S01]  /*0690*/  LOP3.LUT R3, R3, 0xfffffffc, RZ, 0xc0, !PT ;  /* 0xfffffffc03037812 */ /* 0x000fe200078ec0ff */
[C---:B------:R-:W-:Y:S01]  /*06a0*/  IMAD.SHL.U32 R2, R7.reuse, 0x4, RZ ;  /* 0x0000000407027824 */ /* 0x040fe200078e00ff */
[----:B--2---:R-:W-:Y:S01]  /*06b0*/  ISETP.EQ.U32.AND P3, PT, R14, 0x1, PT ;  /* 0x000000010e00780c */ /* 0x004fe20003f62070 */
[----:B------:R-:W2:Y:S01]  /*06c0*/  F2I.U32.TRUNC.NTZ R11, R11 ;  /* 0x0000000b000b7305 */ /* 0x000ea2000020f000 */
[----:B------:R-:W-:Y:S02]  /*06d0*/  VIADD R10, R4, 0xffffffff ;  /* 0xffffffff040a7836 */ /* 0x000fe40000000000 */
[----:B------:R-:W-:Y:S01]  /*06e0*/  IMAD.IADD R6, R6, 0x1, -R3 ;  /* 0x0000000106067824 */ /* 0x000fe200078e0a03 */
[----:B------:R-:W-:-:S02]  /*06f0*/  LOP3.LUT R5, R7, 0xc, R2, 0x78, !PT ;  /* 0x0000000c07057812 */ /* 0x000fc400078e7802 */
[----:B------:R-:W-:Y:S01]  /*0700*/  ISETP.GE.U32.AND P5, PT, R10, 0x2, PT ;  /* 0x000000020a00780c */ /* 0x000fe20003fa6070 */
[----:B-----5:R-:W-:Y:S01]  /*0710*/  IMAD.MOV R20, RZ, RZ, -R13 ;  /* 0x000000ffff147224 */ /* 0x020fe200078e0a0d */
[----:B-1----:R-:W-:Y:S01]  /*0720*/  @!UP0 ULEA UR6, UR7, UR6, 0x18 ;  /* 0x0000000607068291 */ /* 0x002fe2000f8ec03f */
[C---:B------:R-:W-:Y:S01]  /*0730*/  ISETP.NE.AND P1, PT, R6.reuse, 0x3, PT ;  /* 0x000000030600780c */ /* 0x040fe20003f25270 */
[----:B------:R-:W-:Y:S01]  /*0740*/  VOTEU.ALL UP0, P0 ;  /* 0x00000000003f7886 */ /* 0x000fe20000000000 */
[----:B---3--:R-:W-:Y:S01]  /*0750*/  IMAD R2, R19, R20, R8 ;  /* 0x0000001413027224 */ /* 0x008fe200078e0208 */
[----:B------:R-:W-:Y:S02]  /*0760*/  ISETP.LT.U32.AND P0, PT, R5, 0x4, !P2 ;  /* 0x000000040500780c */ /* 0x000fe40005701070 */
[----:B------:R-:W-:Y:S01]  /*0770*/  ISETP.EQ.OR P1, PT, R6, RZ, !P1 ;  /* 0x000000ff0600720c */ /* 0x000fe20004f22670 */
[----:B--2---:R-:W-:Y:S01]  /*0780*/  IMAD.MOV R11, RZ, RZ, -R11 ;  /* 0x000000ffff0b7224 */ /* 0x004fe200078e0a0b */
[----:B------:R-:W-:-:S02]  /*0790*/  ISETP.NE.AND P4, PT, R2, R5, PT ;  /* 0x000000050200720c */ /* 0x000fc40003f85270 */
[----:B------:R-:W-:Y:S01]  /*07a0*/  ISETP.EQ.AND P1, PT, R4, RZ, P1 ;  /* 0x000000ff0400720c */ /* 0x000fe20000f22270 */
[----:B0-----:R-:W-:Y:S01]  /*07b0*/  IMAD R11, R12, R11, UR8 ;  /* 0x000000080c0b7e24 */ /* 0x001fe2000f8e020b */
[----:B------:R-:W-:Y:S01]  /*07c0*/  ISETP.NE.AND P2, PT, R4, RZ, PT ;  /* 0x000000ff0400720c */ /* 0x000fe20003f45270 */
[----:B------:R-:W0:Y:S02]  /*07d0*/  FENCE.VIEW.ASYNC.S ;  /* 0x00000000000073c6 */ /* 0x000e240000000000 */
[----:B0-----:R0:W1:Y:S01]  /*07e0*/  @!UP0 SYNCS.EXCH.64 URZ, [UR6+0xc0], UR4 ;  /* 0x0000c004063f85b2 */ /* 0x0010620008000100 */
[----:B------:R-:W-:Y:S02]  /*07f0*/  SEL R4, RZ, 0x1, !P1 ;  /* 0x00000001ff047807 */ /* 0x000fe40004800000 */
[----:B------:R-:W-:Y:S02]  /*0800*/  ISETP.EQ.OR P4, PT, R11, RZ, !P4 ;  /* 0x000000ff0b00720c */ /* 0x000fe40006782670 */
[----:B------:R-:W-:-:S02]  /*0810*/  SEL R4, R4, 0x2, P5 ;  /* 0x0000000204047807 */ /* 0x000fc40002800000 */
[----:B------:R-:W-:Y:S01]  /*0820*/  PLOP3.LUT P0, PT, P0, P4, PT, 0x80, 0x0 ;  /* 0x000000000000781c */ /* 0x000fe20000709070 */
[----:B------:R0:W2:Y:S01]  /*0830*/  @!UP1 SYNCS.EXCH.64 URZ, [UR6+0xc8], UR4 ;  /* 0x0000c804063f95b2 */ /* 0x0000a20008000100 */
[----:B------:R-:W-:Y:S01]  /*0840*/  NOP ;  /* 0x0000000000007918 */ /* 0x000fe20000000000 */
[----:B------:R-:W-:Y:S10]  /*0850*/  @!P3 BRA `(.L_x_4) ;  /* 0x000000000008b947 */ /* 0x000ff40003800000 */
[----:B-12-4-:R-:W-:Y:S01]  /*0860*/  UCGABAR_ARV ;  /* 0x00000000000079c7 */ /* 0x016fe20008000000 */
[----:B------:R-:W-:Y:S05]  /*0870*/  BRA `(.L_x_5) ;  /* 0x0000000000047947 */ /* 0x000fea0003800000 */
.L_x_4:
[----:B-12-4-:R-:W-:Y:S01]  /*0880*/  NOP ;  /* 0x0000000000007918 */ /* 0x016fe20000000000 */
.L_x_5:
[----:B------:R-:W1:Y:S01]  /*0890*/  LDC R2, c[0x0][0x65c] ;  /* 0x00019700ff027b82 */ /* 0x000e620000000800 */
[----:B------:R-:W-:Y:S01]  /*08a0*/  IMAD.MOV.U32 R3, RZ, RZ, RZ ;  /* 0x000000ffff037224 */ /* 0x000fe200078e00ff */
[----:B-1----:R-:W-:Y:S01]  /*08b0*/  ISETP.NE.AND P4, PT, R2, 0x1, PT ;  /* 0x000000010200780c */ /* 0x002fe20003f85270 */
[----:B------:R-:W-:-:S12]  /*08c0*/  IMAD.U32 R2, RZ, RZ, UR8 ;  /* 0x00000008ff027e24 */ /* 0x000fd8000f8e00ff */
[----:B------:R-:W1:Y:S01]  /*08d0*/  @P4 LDC R15, c[0x0][0x10] ;  /* 0x00000400ff0f4b82 */ /* 0x000e620000000800 */
[----:B------:R-:W-:Y:S02]  /*08e0*/  @P4 IMAD.MOV.U32 R9, RZ, RZ, RZ ;  /* 0x000000ffff094224 */ /* 0x000fe400078e00ff */
[----:B------:R-:W-:-:S05]  /*08f0*/  @P4 IMAD.MOV.U32 R7, RZ, RZ, RZ ;  /* 0x000000ffff074224 */ /* 0x000fca00078e00ff */
[----:B------:R-:W2:Y:S01]  /*0900*/  @!P4 LDC R13, c[0x0][0xc] ;  /* 0x00000300ff0dcb82 */ /* 0x000ea20000000800 */
[----:B-1----:R-:W-:-:S04]  /*0910*/  @P4 IMAD.WIDE.U32 R14, R15, UR8, R8 ;  /* 0x000000080f0e4c25 */ /* 0x002fc8000f8e0008 */
[----:B--2---:R-:W-:-:S04]  /*0920*/  @!P4 IMAD.WIDE.U32 R12, R8, R13, R2 ;  /* 0x0000000d080cc225 */ /* 0x004fc800078e0002 */
[----:B------:R-:W-:Y:S02]  /*0930*/  @P4 IMAD.MOV.U32 R2, RZ, RZ, R14 ;  /* 0x000000ffff024224 */ /* 0x000fe400078e000e */
[----:B------:R-:W-:Y:S02]  /*0940*/  @P4 IMAD.IADD R3, R15, 0x1, R7 ;  /* 0x000000010f034824 */ /* 0x000fe400078e0207 */
[----:B------:R-:W-:Y:S02]  /*0950*/  @!P4 IMAD.MOV.U32 R2, RZ, RZ, R12 ;  /* 0x000000ffff02c224 */ /* 0x000fe400078e000c */
[----:B------:R-:W-:Y:S01]  /*0960*/  @!P4 IMAD.MOV.U32 R3, RZ, RZ, R13 ;  /* 0x000000ffff03c224 */ /* 0x000fe200078e000d */
[----:B------:R-:W-:Y:S06]  /*0970*/  @!P3 BRA `(.L_x_6) ;  /* 0x00000000000cb947 */ /* 0x000fec0003800000 */
[----:B------:R-:W-:Y:S01]  /*0980*/  UCGABAR_WAIT ;  /* 0x0000000000007dc7 */ /* 0x000fe20008000000 */
[----:B------:R-:W-:Y:S01]  /*0990*/  CCTL.IVALL ;  /* 0x00000000ff00798f */ /* 0x000fe20002000000 */
[----:B------:R-:W-:Y:S05]  /*09a0*/  BRA `(.L_x_7) ;  /* 0x0000000000047947 */ /* 0x000fea0003800000 */
.L_x_6:
[----:B------:R-:W-:Y:S06]  /*09b0*/  BAR.SYNC.DEFER_BLOCKING 0x0 ;  /* 0x0000000000007b1d */ /* 0x000fec0000010000 */
.L_x_7:
[----:B------:R-:W-:Y:S05]  /*09c0*/  @!P2 BRA `(.L_x_8) ;  /* 0x0000007400e4a947 */ /* 0x000fea0003800000 */
[----:B------:R-:W-:-:S13]  /*09d0*/  ISETP.GT.U32.AND P1, PT, R10, 0x1, PT ;  /* 0x000000010a00780c */ /* 0x000fda0003f24070 */
[----:B0-----:R-:W-:Y:S05]  /*09e0*/  @P1 EXIT ;  /* 0x000000000000194d */ /* 0x001fea0003800000 */
[----:B------:R-:W-:Y:S01]  /*09f0*/  ULDC.64 UR4, c[0x0][0x650] ;  /* 0x0001940000047ab9 */ /* 0x000fe20000000a00 */
[----:B------:R-:W-:Y:S01]  /*0a00*/  PRMT R14, RZ, 0x7610, R14 ;  /* 0x00007610ff0e7816 */ /* 0x000fe2000000000e */
[----:B------:R-:W-:Y:S01]  /*0a10*/  IMAD.MOV.U32 R7, RZ, RZ, -0x1 ;  /* 0xffffffffff077424 */ /* 0x000fe200078e00ff */
[----:B------:R-:W-:Y:S01]  /*0a20*/  ISETP.GE.U32.AND P1, PT, R2, UR4, PT ;  /* 0x0000000402007c0c */ /* 0x000fe2000bf26070 */
[----:B------:R-:W-:Y:S02]  /*0a30*/  IMAD.MOV.U32 R10, RZ, RZ, -0x1 ;  /* 0xffffffffff0a7424 */ /* 0x000fe400078e00ff */
[----:B------:R-:W-:Y:S01]  /*0a40*/  IMAD.MOV.U32 R6, RZ, RZ, -0x1 ;  /* 0xffffffffff067424 */ /* 0x000fe200078e00ff */
[----:B------:R-:W-:-:S13]  /*0a50*/  ISETP.GE.U32.AND.EX P1, PT, R3, UR5, PT, P1 ;  /* 0x0000000503007c0c */ /* 0x000fda000bf26110 */
[----:B------:R-:W-:Y:S05]  /*0a60*/  @P1 BRA `(.L_x_9) ;  /* 0x0000000400281947 */ /* 0x000fea0003800000 */
[----:B------:R-:W0:Y:S01]  /*0a70*/  LDC.64 R22, c[0x0][0x628] ;  /* 0x00018a00ff167b82 */ /* 0x000e220000000a00 */
[----:B------:R-:W-:Y:S02]  /*0a80*/  IMAD.MOV.U32 R6, RZ, RZ, R2 ;  /* 0x000000ffff067224 */ /* 0x000fe400078e0002 */
[----:B------:R-:W-:-:S05]  /*0a90*/  IMAD.MOV.U32 R7, RZ, RZ, R3 ;  /* 0x000000ffff077224 */ /* 0x000fca00078e0003 */
[----:B------:R-:W1:Y:S08]  /*0aa0*/  LDC R10, c[0x0][0x630] ;  /* 0x00018c00ff0a7b82 */ /* 0x000e700000000800 */
[----:B------:R-:W2:Y:S01]  /*0ab0*/  LDC.64 R24, c[0x0][0x620] ;  /* 0x00018800ff187b82 */ /* 0x000ea20000000a00 */
[----:B0-----:R-:W-:-:S04]  /*0ac0*/  ISETP.NE.U32.AND P1, PT, R22, RZ, PT ;  /* 0x000000ff1600720c */ /* 0x001fc80003f25070 */
[----:B------:R-:W-:-:S13]  /*0ad0*/  ISETP.NE.AND.EX P1, PT, R23, RZ, PT, P1 ;  /* 0x000000ff1700720c */ /* 0x000fda0003f25310 */
[----:B-12---:R-:W-:Y:S05]  /*0ae0*/  @!P1 BRA `(.L_x_10) ;  /* 0x0000000000289947 */ /* 0x006fea0003800000 */
[----:B------:R-:W0:Y:S02]  /*0af0*/  LDC R15, c[0x0][0x634] ;  /* 0x00018d00ff0f7b82 */ /* 0x000e240000000800 */
[----:B0-----:R-:W-:-:S05]  /*0b00*/  IADD3 R15, P1, R2, R15, RZ ;  /* 0x0000000f020f7210 */ /* 0x001fca0007f3e0ff */
[----:B------:R-:W-:-:S04]  /*0b10*/  IMAD.X R17, RZ, RZ, R3, P1 ;  /* 0x000000ffff117224 */ /* 0x000fc800008e0603 */
[----:B------:R-:W-:-:S04]  /*0b20*/  IMAD.WIDE.U32 R6, R17, R22, RZ ;  /* 0x0000001611067225 */ /* 0x000fc800078e00ff */
[----:B------:R-:W-:-:S04]  /*0b30*/  IMAD.WIDE.U32 R12, P1, R15, R23, R6 ;  /* 0x000000170f0c7225 */ /* 0x000fc80007820006 */
[----:B------:R-:W-:-:S04]  /*0b40*/  IMAD.WIDE.U32 R6, R15, R22, RZ ;  /* 0x000000160f067225 */ /* 0x000fc800078e00ff */
[----:B------:R-:W-:Y:S01]  /*0b50*/  IMAD.X R15, RZ, RZ, RZ, P1 ;  /* 0x000000ffff0f7224 */ /* 0x000fe200008e06ff */
[----:B------:R-:W-:Y:S01]  /*0b60*/  IADD3 RZ, P1, R7, R12, RZ ;  /* 0x0000000c07ff7210 */ /* 0x000fe20007f3e0ff */
[----:B------:R-:W-:-:S04]  /*0b70*/  IMAD.MOV.U32 R14, RZ, RZ, R13 ;  /* 0x000000ffff0e7224 */ /* 0x000fc800078e000d */
[----:B------:R-:W-:-:S08]  /*0b80*/  IMAD.WIDE.U32.X R6, R17, R23, R14, P1 ;  /* 0x0000001711067225 */ /* 0x000fd000008e040e */
.L_x_10:
[----:B------:R-:W0:Y:S01]  /*0b90*/  LDC.64 R22, c[0x0][0x640] ;  /* 0x00019000ff167b82 */ /* 0x000e220000000a00 */
[--C-:B------:R-:W-:Y:S01]  /*0ba0*/  SHF.R.U64 R26, R6, R10, R7.reuse ;  /* 0x0000000a061a7219 */ /* 0x100fe20000001207 */
[----:B------:R-:W-:Y:S01]  /*0bb0*/  IMAD R20, R19, R20, R8 ;  /* 0x0000001413147224 */ /* 0x000fe200078e0208 */
[----:B------:R-:W-:Y:S01]  /*0bc0*/  SHF.R.U32.HI R6, RZ, R10, R7 ;  /* 0x0000000aff067219 */ /* 0x000fe20000011607 */
[----:B------:R-:W-:Y:S01]  /*0bd0*/  IMAD.MOV.U32 R19, RZ, RZ, 0x1 ;  /* 0x00000001ff137424 */ /* 0x000fe200078e00ff */
[----:B------:R-:W-:-:S03]  /*0be0*/  IADD3 R9, P1, RZ, -R26, RZ ;  /* 0x8000001aff097210 */ /* 0x000fc60007f3e0ff */
[----:B------:R-:W1:Y:S02]  /*0bf0*/  LDC R12, c[0x0][0x618] ;  /* 0x00018600ff0c7b82 */ /* 0x000e640000000800 */
[----:B------:R-:W-:-:S04]  /*0c00*/  IMAD.X R7, RZ, RZ, ~R6, P1 ;  /* 0x000000ffff077224 */ /* 0x000fc800008e0e06 */
[-C--:B------:R-:W-:Y:S02]  /*0c10*/  IMAD R10, R7, R24.reuse, RZ ;  /* 0x00000018070a7224 */ /* 0x080fe400078e02ff */
[----:B------:R-:W2:Y:S01]  /*0c20*/  LDC R16, c[0x0][0x608] ;  /* 0x00018200ff107b82 */ /* 0x000ea20000000800 */
[----:B------:R-:W-:-:S04]  /*0c30*/  IMAD.WIDE.U32 R6, R9, R24, R2 ;  /* 0x0000001809067225 */ /* 0x000fc800078e0002 */
[----:B------:R-:W-:-:S03]  /*0c40*/  IMAD R9, R9, R25, R10 ;  /* 0x0000001909097224 */ /* 0x000fc600078e020a */
[----:B------:R-:W3:Y:S01]  /*0c50*/  LDC R18, c[0x0][0x658] ;  /* 0x00019600ff127b82 */ /* 0x000ee20000000800 */
[----:B------:R-:W-:Y:S01]  /*0c60*/  IMAD.IADD R7, R7, 0x1, R9 ;  /* 0x0000000107077824 */ /* 0x000fe200078e0209 */
[----:B0-----:R-:W-:Y:S01]  /*0c70*/  ISETP.NE.U32.AND P1, PT, R22, RZ, PT ;  /* 0x000000ff1600720c */ /* 0x001fe20003f25070 */
[----:B------:R-:W-:-:S03]  /*0c80*/  IMAD.MOV.U32 R9, RZ, RZ, -0x1 ;  /* 0xffffffffff097424 */ /* 0x000fc600078e00ff */
[----:B------:R-:W-:Y:S02]  /*0c90*/  ISETP.NE.AND.EX P1, PT, R23, RZ, PT, P1 ;  /* 0x000000ff1700720c */ /* 0x000fe40003f25310 */
[----:B------:R-:W0:Y:S01]  /*0ca0*/  LDC R17, c[0x0][0x600] ;  /* 0x00018000ff117b82 */ /* 0x000e220000000800 */
[-CC-:B-1----:R-:W-:Y:S02]  /*0cb0*/  SHF.R.U64 R14, R6, R12.reuse, R7.reuse ;  /* 0x0000000c060e7219 */ /* 0x182fe40000001207 */
[----:B------:R-:W-:-:S05]  /*0cc0*/  SHF.R.U32.HI R7, RZ, R12, R7 ;  /* 0x0000000cff077219 */ /* 0x000fca0000011607 */
[----:B------:R-:W1:Y:S01]  /*0cd0*/  LDC R21, c[0x0][0x648] ;  /* 0x00019200ff157b82 */ /* 0x000e620000000800 */
[-CC-:B--2---:R-:W-:Y:S02]  /*0ce0*/  SHF.R.U64 R27, R14, R16.reuse, R7.reuse ;  /* 0x000000100e1b7219 */ /* 0x184fe40000001207 */
[----:B------:R-:W-:-:S05]  /*0cf0*/  SHF.R.U32.HI R7, RZ, R16, R7 ;  /* 0x00000010ff077219 */ /* 0x000fca0000011607 */
[----:B------:R-:W2:Y:S01]  /*0d00*/  LDC R25, c[0x0][0x638] ;  /* 0x00018e00ff197b82 */ /* 0x000ea20000000800 */
[-C--:B---3--:R-:W-:Y:S02]  /*0d10*/  SHF.L.U32 R6, R9, R18.reuse, RZ ;  /* 0x0000001209067219 */ /* 0x088fe400000006ff */
[--C-:B------:R-:W-:Y:S02]  /*0d20*/  SHF.R.U64 R16, R27, R18, R7.reuse ;  /* 0x000000121b107219 */ /* 0x100fe40000001207 */
[----:B------:R-:W-:Y:S02]  /*0d30*/  LOP3.LUT R10, RZ, R6, RZ, 0x33, !PT ;  /* 0x00000006ff0a7212 */ /* 0x000fe400078e33ff */
[----:B------:R-:W-:Y:S01]  /*0d40*/  SHF.R.U32.HI R7, RZ, R18, R7 ;  /* 0x00000012ff077219 */ /* 0x000fe20000011607 */
[----:B------:R-:W3:Y:S01]  /*0d50*/  LDC R24, c[0x0][0x610] ;  /* 0x00018400ff187b82 */ /* 0x000ee20000000800 */
[----:B------:R-:W-:Y:S01]  /*0d60*/  IMAD.MOV.U32 R6, RZ, RZ, R16 ;  /* 0x000000ffff067224 */ /* 0x000fe200078e0010 */
[----:B------:R-:W-:Y:S06]  /*0d70*/  @!P1 BRA `(.L_x_11) ;  /* 0x0000000000289947 */ /* 0x000fec0003800000 */
[----:B------:R-:W4:Y:S02]  /*0d80*/  LDC R13, c[0x0][0x64c] ;  /* 0x00019300ff0d7b82 */ /* 0x000f240000000800 */
[----:B----4-:R-:W-:-:S05]  /*0d90*/  IADD3 R13, P1, R16, R13, RZ ;  /* 0x0000000d100d7210 */ /* 0x010fca0007f3e0ff */
        /* <DEDUP_REMOVED lines=8> */
.L_x_11:
[----:B-1----:R-:W-:Y:S01]  /*0e20*/  SHF.R.U64 R8, R6, R21, R7 ;  /* 0x0000001506087219 */ /* 0x002fe20000001207 */
[----:B0-----:R-:W-:Y:S01]  /*0e30*/  VIADD R9, R17, 0xffffffff ;  /* 0xffffffff11097836 */ /* 0x001fe20000000000 */
[----:B------:R-:W-:Y:S02]  /*0e40*/  SHF.L.U32 R6, R19, R18, RZ ;  /* 0x0000001213067219 */ /* 0x000fe400000006ff */
[----:B------:R-:W-:Y:S01]  /*0e50*/  LOP3.LUT R7, R27, R10, RZ, 0xc0, !PT ;  /* 0x0000000a1b077212 */ /* 0x000fe200078ec0ff */
[----:B------:R-:W-:Y:S01]  /*0e60*/  IMAD.MOV R10, RZ, RZ, -R8 ;  /* 0x000000ffff0a7224 */ /* 0x000fe200078e0a08 */
[----:B------:R-:W-:Y:S02]  /*0e70*/  SEL R11, R11, R20, !P4 ;  /* 0x000000140b0b7207 */ /* 0x000fe40006000000 */
[----:B------:R-:W-:Y:S01]  /*0e80*/  LOP3.LUT R9, R14, R9, RZ, 0xc0, !PT ;  /* 0x000000090e097212 */ /* 0x000fe200078ec0ff */
[----:B------:R-:W-:Y:S02]  /*0e90*/  IMAD R8, R6, R8, R7 ;  /* 0x0000000806087224 */ /* 0x000fe400078e0207 */
[----:B--2---:R-:W-:-:S02]  /*0ea0*/  IMAD R6, R10, R25, R16 ;  /* 0x000000190a067224 */ /* 0x004fc400078e0210 */
[----:B---3--:R-:W-:Y:S02]  /*0eb0*/  IMAD R11, R8, R24, R11 ;  /* 0x00000018080b7224 */ /* 0x008fe400078e020b */
[----:B------:R-:W-:Y:S02]  /*0ec0*/  IMAD R6, R6, R17, R9 ;  /* 0x0000001106067224 */ /* 0x000fe400078e0209 */
[----:B------:R-:W-:-:S03]  /*0ed0*/  IMAD.MOV.U32 R14, RZ, RZ, 0x1 ;  /* 0x00000001ff0e7424 */ /* 0x000fc600078e00ff */
[----:B------:R-:W-:Y:S02]  /*0ee0*/  SEL R10, R6, R11, !P4 ;  /* 0x0000000b060a7207 */ /* 0x000fe40006000000 */
[----:B------:R-:W-:Y:S01]  /*0ef0*/  SEL R7, R11, R6, !P4 ;  /* 0x000000060b077207 */ /* 0x000fe20006000000 */
[----:B------:R-:W-:-:S07]  /*0f00*/  IMAD.MOV.U32 R6, RZ, RZ, R26 ;  /* 0x000000ffff067224 */ /* 0x000fce00078e001a */
.L_x_9:
[----:B------:R-:W-:-:S08]  /*0f10*/  NOP ;  /* 0x0000000000007918 */ /* 0x000fd00000000000 */
[----:B------:R-:W0:Y:S02]  /*0f20*/  USETMAXREG.TRY_ALLOC.CTAPOOL UP0, 0xe8 ;  /* 0x000000e8000079c8 */ /* 0x000e240008000600 */
[----:B0-----:R-:W-:-:S13]  /*0f30*/  PLOP3.LUT P1, PT, PT, PT, UP0, 0x80, 0x0 ;  /* 0x000000000000781c */ /* 0x001fda0003f2f008 */
[----:B------:R-:W-:Y:S05]  /*0f40*/  @!P1 BRA `(.L_x_9) ;  /* 0xfffffffc00f09947 */ /* 0x000fea000383ffff */
[----:B------:R-:W-:Y:S01]  /*0f50*/  ULDC.64 UR4, c[0x0][0x598] ;  /* 0x0001660000047ab9 */ /* 0x000fe20000000a00 */
[----:B------:R-:W-:Y:S01]  /*0f60*/  ULDC.64 UR16, c[0x0][0x208] ;  /* 0x0000820000107ab9 */ /* 0x000fe20000000a00 */
[----:B------:R-:W-:-:S04]  /*0f70*/  ISETP.NE.U32.AND P1, PT, RZ, UR4, PT ;  /* 0x00000004ff007c0c */ /* 0x000fc8000bf25070 */
[----:B------:R-:W-:-:S13]  /*0f80*/  ISETP.NE.AND.EX P1, PT, RZ, UR5, PT, P1 ;  /* 0x00000005ff007c0c */ /* 0x000fda000bf25310 */
[----:B------:R-:W-:Y:S05]  /*0f90*/  @!P1 BRA `(.L_x_12) ;  /* 0x00000000001c9947 */ /* 0x000fea0003800000 */
[----:B------:R-:W0:Y:S02]  /*0fa0*/  LDC.64 R8, c[0x0][0x598] ;  /* 0x00016600ff087b82 */ /* 0x000e240000000a00 */
[----:B0-----:R-:W2:Y:S02]  /*0fb0*/  LDG.E.64 R8, desc[UR16][R8.64] ;  /* 0x0000001008087981 */ /* 0x001ea4000c1e1b00 */
[----:B--2---:R-:W-:-:S04]  /*0fc0*/  ISETP.NE.U32.AND P1, PT, R8, RZ, PT ;  /* 0x000000ff0800720c */ /* 0x004fc80003f25070 */
[----:B------:R-:W-:-:S13]  /*0fd0*/  ISETP.NE.AND.EX P1, PT, R9, RZ, PT, P1 ;  /* 0x000000ff0900720c */ /* 0x000fda0003f25310 */
[----:B------:R-:W-:Y:S05]  /*0fe0*/  @!P1 BRA `(.L_x_12) ;  /* 0x0000000000089947 */ /* 0x000fea0003800000 */
[----:B------:R0:W5:Y:S01]  /*0ff0*/  LD.E R8, desc[UR16][R8.64] ;  /* 0x0000001008087980 */ /* 0x000162000c101900 */
[----:B------:R-:W-:Y:S05]  /*1000*/  BRA `(.L_x_13) ;  /* 0x0000000000207947 */ /* 0x000fea0003800000 */
.L_x_12:
[----:B------:R-:W-:Y:S02]  /*1010*/  ULDC.64 UR4, c[0x0][0x588] ;  /* 0x0001620000047ab9 */ /* 0x000fe40000000a00 */
[----:B------:R-:W-:-:S04]  /*1020*/  ISETP.NE.U32.AND P1, PT, RZ, UR4, PT ;  /* 0x00000004ff007c0c */ /* 0x000fc8000bf25070 */
[----:B------:R-:W-:-:S13]  /*1030*/  ISETP.NE.AND.EX P1, PT, RZ, UR5, PT, P1 ;  /* 0x00000005ff007c0c */ /* 0x000fda000bf25310 */
[----:B------:R-:W-:Y:S05]  /*1040*/  @!P1 BRA `(.L_x_14) ;  /* 0x00000000000c9947 */ /* 0x000fea0003800000 */
[----:B------:R-:W0:Y:S02]  /*1050*/  LDC.64 R8, c[0x0][0x588] ;  /* 0x00016200ff087b82 */ /* 0x000e240000000a00 */
[----:B0-----:R1:W5:Y:S01]  /*1060*/  LDG.E R8, desc[UR16][R8.64] ;  /* 0x0000001008087981 */ /* 0x001362000c1e1900 */
[----:B------:R-:W-:Y:S05]  /*1070*/  BRA `(.L_x_13) ;  /* 0x0000000000047947 */ /* 0x000fea0003800000 */
.L_x_14:
[----:B------:R-:W2:Y:S02]  /*1080*/  LDC R8, c[0x0][0x580] ;  /* 0x00016000ff087b82 */ /* 0x000ea40000000800 */
.L_x_13:
[----:B------:R-:W-:Y:S02]  /*1090*/  ULDC.64 UR4, c[0x0][0x5a0] ;  /* 0x0001680000047ab9 */ /* 0x000fe40000000a00 */
[----:B------:R-:W-:-:S04]  /*10a0*/  ISETP.NE.U32.AND P1, PT, RZ, UR4, PT ;  /* 0x00000004ff007c0c */ /* 0x000fc8000bf25070 */
[----:B------:R-:W-:-:S13]  /*10b0*/  ISETP.NE.AND.EX P1, PT, RZ, UR5, PT, P1 ;  /* 0x00000005ff007c0c */ /* 0x000fda000bf25310 */
[----:B------:R-:W-:Y:S05]  /*10c0*/  @!P1 BRA `(.L_x_15) ;  /* 0x00000000001c9947 */ /* 0x000fea0003800000 */
[----:B------:R-:W3:Y:S02]  /*10d0*/  LDC.64 R12, c[0x0][0x5a0] ;  /* 0x00016800ff0c7b82 */ /* 0x000ee40000000a00 */
[----:B---3--:R-:W3:Y:S02]  /*10e0*/  LDG.E.64 R12, desc[UR16][R12.64] ;  /* 0x000000100c0c7981 */ /* 0x008ee4000c1e1b00 */
[----:B---3--:R-:W-:-:S04]  /*10f0*/  ISETP.NE.U32.AND P1, PT, R12, RZ, PT ;  /* 0x000000ff0c00720c */ /* 0x008fc80003f25070 */
[----:B------:R-:W-:-:S13]  /*1100*/  ISETP.NE.AND.EX P1, PT, R13, RZ, PT, P1 ;  /* 0x000000ff0d00720c */ /* 0x000fda0003f25310 */
[----:B------:R-:W-:Y:S05]  /*1110*/  @!P1 BRA `(.L_x_15) ;  /* 0x0000000000089947 */ /* 0x000fea0003800000 */
[----:B01----:R0:W5:Y:S01]  /*1120*/  LD.E R9, desc[UR16][R12.64] ;  /* 0x000000100c097980 */ /* 0x003162000c101900 */
[----:B------:R-:W-:Y:S05]  /*1130*/  BRA `(.L_x_16) ;  /* 0x0000000000207947 */ /* 0x000fea0003800000 */
.L_x_15:
[----:B------:R-:W-:Y:S02]  /*1140*/  ULDC.64 UR4, c[0x0][0x590] ;  /* 0x0001640000047ab9 */ /* 0x000fe40000000a00 */
[----:B------:R-:W-:-:S04]  /*1150*/  ISETP.NE.U32.AND P1, PT, RZ, UR4, PT ;  /* 0x00000004ff007c0c */ /* 0x000fc8000bf25070 */
[----:B------:R-:W-:-:S13]  /*1160*/  ISETP.NE.AND.EX P1, PT, RZ, UR5, PT, P1 ;  /* 0x00000005ff007c0c */ /* 0x000fda000bf25310 */
[----:B------:R-:W-:Y:S05]  /*1170*/  @!P1 BRA `(.L_x_17) ;  /* 0x00000000000c9947 */ /* 0x000fea0003800000 */
[----:B------:R-:W0:Y:S02]  /*1180*/  LDC.64 R12, c[0x0][0x590] ;  /* 0x00016400ff0c7b82 */ /* 0x000e240000000a00 */
[----:B01----:R1:W5:Y:S01]  /*1190*/  LDG.E R9, desc[UR16][R12.64] ;  /* 0x000000100c097981 */ /* 0x003362000c1e1900 */
[----:B------:R-:W-:Y:S05]  /*11a0*/  BRA `(.L_x_16) ;  /* 0x0000000000047947 */ /* 0x000fea0003800000 */
.L_x_17:
[----:B01----:R-:W3:Y:S02]  /*11b0*/  LDC R9, c[0x0][0x584] ;  /* 0x00016100ff097b82 */ /* 0x003ee40000000800 */
.L_x_16:
[----:B------:R-:W-:-:S13]  /*11c0*/  LOP3.LUT P1, RZ, R14, 0xff, RZ, 0xc0, !PT ;  /* 0x000000ff0eff7812 */ /* 0x000fda000782c0ff */
[----:B------:R-:W-:Y:S05]  /*11d0*/  @!P1 EXIT ;  /* 0x000000000000994d */ /* 0x000fea0003800000 */
[----:B------:R-:W-:Y:S01]  /*11e0*/  ULDC UR4, c[0x0][0x28c] ;  /* 0x0000a30000047ab9 */ /* 0x000fe20000000800 */
[----:B------:R-:W-:Y:S01]  /*11f0*/  LOP3.LUT R146, R4, 0x1, RZ, 0xfc, !PT ;  /* 0x0000000104927812 */ /* 0x000fe200078efcff */
[----:B------:R-:W-:-:S04]  /*1200*/  UIADD3 UR4, UR4, 0x3f, URZ ;  /* 0x0000003f04047890 */ /* 0x000fc8000fffe03f */
[----:B------:R-:W-:-:S04]  /*1210*/  USHF.R.S32.HI UR5, URZ, 0x1f, UR4 ;  /* 0x0000001f3f057899 */ /* 0x000fc80008011404 */
[----:B------:R-:W-:-:S03]  /*1220*/  ULEA.HI UR5, UR5, UR4, URZ, 0x6 ;  /* 0x0000000405057291 */ /* 0x000fc6000f8f303f */
[----:B------:R-:W-:Y:S01]  /*1230*/  UMOV UR4, URZ ;  /* 0x0000003f00047c82 */ /* 0x000fe20008000000 */
[----:B------:R-:W-:-:S03]  /*1240*/  USHF.R.S32.HI UR9, URZ, 0x6, UR5 ;  /* 0x000000063f097899 */ /* 0x000fc60008011405 */
[----:B------:R-:W-:-:S09]  /*1250*/  UMOV UR5, URZ ;  /* 0x0000003f00057c82 */ /* 0x000fd20008000000 */
.L_x_172:
[----:B------:R-:W-:Y:S01]  /*1260*/  LOP3.LUT R11, R0, 0x80, RZ, 0xc0, !PT ;  /* 0x00000080000b7812 */ /* 0x000fe200078ec0ff */
[----:B------:R-:W4:Y:S01]  /*1270*/  S2UR UR13, SR_CgaCtaId ;  /* 0x00000000000d79c3 */ /* 0x000f220000008800 */
[----:B------:R-:W-:Y:S01]  /*1280*/  UMOV UR12, 0x400 ;  /* 0x00000400000c7882 */ /* 0x000fe20000000000 */
[----:B------:R-:W-:Y:S01]  /*1290*/  UMOV UR6, URZ ;  /* 0x0000003f00067c82 */ /* 0x000fe20008000000 */
[----:B------:R-:W-:Y:S01]  /*12a0*/  SHF.R.U32.HI R11, RZ, 0x7, R11 ;  /* 0x00000007ff0b7819 */ /* 0x000fe2000001160b */
[----:B------:R-:W-:Y:S01]  /*12b0*/  UMOV UR7, URZ ;  /* 0x0000003f00077c82 */ /* 0x000fe20008000000 */
[----:B------:R-:W-:Y:S01]  /*12c0*/  UMOV UR18, UR5 ;  /* 0x0000000500127c82 */ /* 0x000fe20008000000 */
[----:B------:R-:W-:Y:S02]  /*12d0*/  CS2R R20, SRZ ;  /* 0x0000000000147805 */ /* 0x000fe4000001ff00 */
[----:B------:R-:W-:Y:S01]  /*12e0*/  CS2R R18, SRZ ;  /* 0x0000000000127805 */ /* 0x000fe2000001ff00 */
[----:B01---5:R-:W0:Y:S01]  /*12f0*/  LDC R12, c[0x0][0x28c] ;  /* 0x0000a300ff0c7b82 */ /* 0x023e220000000800 */
[----:B------:R-:W1:Y:S01]  /*1300*/  SHFL.IDX PT, R11, R11, RZ, 0x1f ;  /* 0x00001fff0b0b7589 */ /* 0x000e6200000e0000 */
[----:B------:R-:W-:-:S02]  /*1310*/  CS2R R22, SRZ ;  /* 0x0000000000167805 */ /* 0x000fc4000001ff00 */
[----:B------:R-:W-:Y:S02]  /*1320*/  CS2R R88, SRZ ;  /* 0x0000000000587805 */ /* 0x000fe4000001ff00 */
[----:B------:R-:W-:Y:S02]  /*1330*/  CS2R R90, SRZ ;  /* 0x00000000005a7805 */ /* 0x000fe4000001ff00 */
[----:B------:R-:W-:Y:S02]  /*1340*/  CS2R R92, SRZ ;  /* 0x00000000005c7805 */ /* 0x000fe4000001ff00 */
[----:B------:R-:W-:Y:S02]  /*1350*/  CS2R R94, SRZ ;  /* 0x00000000005e7805 */ /* 0x000fe4000001ff00 */
[----:B------:R-:W-:Y:S02]  /*1360*/  CS2R R96, SRZ ;  /* 0x0000000000607805 */ /* 0x000fe4000001ff00 */
        /* <DEDUP_REMOVED lines=16> */
[----:B0-----:R-:W-:Y:S02]  /*1470*/  ISETP.GE.AND P1, PT, R12, 0x1, PT ;  /* 0x000000010c00780c */ /* 0x001fe40003f26270 */
[----:B------:R-:W-:Y:S02]  /*1480*/  CS2R R130, SRZ ;  /* 0x0000000000827805 */ /* 0x000fe4000001ff00 */
[----:B-1----:R-:W-:-:S02]  /*1490*/  R2UR UR8, R11 ;  /* 0x000000000b0872ca */ /* 0x002fc400000e0000 */
[----:B------:R-:W-:Y:S02]  /*14a0*/  CS2R R132, SRZ ;  /* 0x0000000000847805 */ /* 0x000fe4000001ff00 */
[----:B------:R-:W-:Y:S02]  /*14b0*/  CS2R R134, SRZ ;  /* 0x0000000000867805 */ /* 0x000fe4000001ff00 */
[----:B------:R-:W-:Y:S02]  /*14c0*/  CS2R R136, SRZ ;  /* 0x0000000000887805 */ /* 0x000fe4000001ff00 */
[----:B------:R-:W-:Y:S02]  /*14d0*/  CS2R R138, SRZ ;  /* 0x00000000008a7805 */ /* 0x000fe4000001ff00 */
[----:B------:R-:W-:Y:S02]  /*14e0*/  CS2R R140, SRZ ;  /* 0x00000000008c7805 */ /* 0x000fe4000001ff00 */
[----:B------:R-:W-:-:S02]  /*14f0*/  CS2R R142, SRZ ;  /* 0x00000000008e7805 */ /* 0x000fc4000001ff00 */
[----:B------:R-:W-:Y:S01]  /*1500*/  CS2R R144, SRZ ;  /* 0x0000000000907805 */ /* 0x000fe2000001ff00 */
[----:B------:R-:W-:Y:S01]  /*1510*/  IMAD.U32 R15, RZ, RZ, UR4 ;  /* 0x00000004ff0f7e24 */ /* 0x000fe2000f8e00ff */
[----:B------:R-:W-:Y:S02]  /*1520*/  CS2R R56, SRZ ;  /* 0x0000000000387805 */ /* 0x000fe4000001ff00 */
[----:B------:R-:W-:Y:S02]  /*1530*/  CS2R R58, SRZ ;  /* 0x00000000003a7805 */ /* 0x000fe4000001ff00 */
[----:B------:R-:W-:Y:S02]  /*1540*/  CS2R R60, SRZ ;  /* 0x00000000003c7805 */ /* 0x000fe4000001ff00 */
[----:B------:R-:W-:Y:S01]  /*1550*/  CS2R R62, SRZ ;  /* 0x00000000003e7805 */ /* 0x000fe2000001ff00 */
[----:B------:R-:W-:Y:S01]  /*1560*/  ULEA.HI UR10, UR8, UR8, URZ, 0x1 ;  /* 0x00000008080a7291 */ /* 0x000fe2000f8f083f */
[----:B------:R-:W-:-:S02]  /*1570*/  CS2R R64, SRZ ;  /* 0x0000000000407805 */ /* 0x000fc4000001ff00 */
[----:B------:R-:W-:Y:S02]  /*1580*/  CS2R R66, SRZ ;  /* 0x0000000000427805 */ /* 0x000fe4000001ff00 */
[----:B------:R-:W-:Y:S01]  /*1590*/  CS2R R68, SRZ ;  /* 0x0000000000447805 */ /* 0x000fe2000001ff00 */
[----:B------:R-:W-:Y:S01]  /*15a0*/  ULOP3.LUT UR11, UR10, 0xffffe, URZ, 0xc0, !UPT ;  /* 0x000ffffe0a0b7892 */ /* 0x000fe2000f8ec03f */
[----:B------:R-:W-:Y:S01]  /*15b0*/  CS2R R70, SRZ ;  /* 0x0000000000467805 */ /* 0x000fe2000001ff00 */
[----:B----4-:R-:W-:Y:S01]  /*15c0*/  ULEA UR10, UR13, UR12, 0x18 ;  /* 0x0000000c0d0a7291 */ /* 0x010fe2000f8ec03f */
[----:B------:R-:W-:Y:S01]  /*15d0*/  CS2R R72, SRZ ;  /* 0x0000000000487805 */ /* 0x000fe2000001ff00 */
[----:B------:R-:W-:Y:S01]  /*15e0*/  UIADD3 UR11, UR8, -UR11, URZ ;  /* 0x8000000b080b7290 */ /* 0x000fe2000fffe03f */
[----:B------:R-:W-:Y:S02]  /*15f0*/  CS2R R74, SRZ ;  /* 0x00000000004a7805 */ /* 0x000fe4000001ff00 */
[----:B------:R-:W-:Y:S01]  /*1600*/  CS2R R76, SRZ ;  /* 0x00000000004c7805 */ /* 0x000fe2000001ff00 */
[----:B------:R-:W-:Y:S01]  /*1610*/  UMOV UR8, URZ ;  /* 0x0000003f00087c82 */ /* 0x000fe20008000000 */
[----:B------:R-:W-:Y:S01]  /*1620*/  ULEA UR11, UR11, UR10, 0xc ;  /* 0x0000000a0b0b7291 */ /* 0x000fe2000f8e603f */
[----:B------:R-:W-:-:S02]  /*1630*/  CS2R R78, SRZ ;  /* 0x00000000004e7805 */ /* 0x000fc4000001ff00 */
[----:B------:R-:W-:Y:S02]  /*1640*/  CS2R R80, SRZ ;  /* 0x0000000000507805 */ /* 0x000fe4000001ff00 */
[----:B------:R-:W-:Y:S01]  /*1650*/  CS2R R82, SRZ ;  /* 0x0000000000527805 */ /* 0x000fe2000001ff00 */
[----:B------:R-:W-:Y:S01]  /*1660*/  UIADD3 UR11, UR11, 0x180, URZ ;  /* 0x000001800b0b7890 */ /* 0x000fe2000fffe03f */
[----:B------:R-:W-:Y:S02]  /*1670*/  CS2R R84, SRZ ;  /* 0x0000000000547805 */ /* 0x000fe4000001ff00 */
[----:B------:R-:W-:Y:S02]  /*1680*/  CS2R R86, SRZ ;  /* 0x0000000000567805 */ /* 0x000fe4000001ff00 */
[----:B------:R-:W-:Y:S01]  /*1690*/  CS2R R24, SRZ ;  /* 0x0000000000187805 */ /* 0x000fe2000001ff00 */
[----:B------:R-:W-:Y:S01]  /*16a0*/  USHF.R.U32.HI UR11, URZ, 0x4, UR11 ;  /* 0x000000043f0b7899 */ /* 0x000fe2000801160b */
[----:B------:R-:W-:-:S02]  /*16b0*/  CS2R R26, SRZ ;  /* 0x00000000001a7805 */ /* 0x000fc4000001ff00 */
[----:B------:R-:W-:Y:S02]  /*16c0*/  CS2R R28, SRZ ;  /* 0x00000000001c7805 */ /* 0x000fe4000001ff00 */
[----:B------:R-:W-:Y:S01]  /*16d0*/  CS2R R30, SRZ ;  /* 0x00000000001e7805 */ /* 0x000fe2000001ff00 */
[----:B------:R-:W-:Y:S01]  /*16e0*/  ULOP3.LUT UR11, UR11, 0x3fff, URZ, 0xc0, !UPT ;  /* 0x00003fff0b0b7892 */ /* 0x000fe2000f8ec03f */
        /* <DEDUP_REMOVED lines=11> */
[----:B------:R-:W-:Y:S01]  /*17a0*/  CS2R R54, SRZ ;  /* 0x0000000000367805 */ /* 0x000fe2000001ff00 */
[----:B--2---:R-:W-:Y:S06]  /*17b0*/  @!P1 BRA `(.L_x_18) ;  /* 0x0000000800549947 */ /* 0x004fec0003800000 */
[----:B------:R-:W-:-:S13]  /*17c0*/  ISETP.NE.AND P2, PT, R146, 0x3, PT ;  /* 0x000000039200780c */ /* 0x000fda0003f45270 */
[----:B------:R-:W-:Y:S05]  /*17d0*/  @!P2 BRA `(.L_x_19) ;  /* 0x000000000004a947 */ /* 0x000fea0003800000 */
[----:B------:R-:W-:Y:S01]  /*17e0*/  BPT.TRAP 0x1 ;  /* 0x000000040000795c */ /* 0x000fe20000300000 */
.L_x_19:
[----:B------:R-:W-:Y:S01]  /*17f0*/  ULEA UR6, UR5, UR10, 0x3 ;  /* 0x0000000a05067291 */ /* 0x000fe2000f8e183f */
[----:B------:R-:W-:-:S05]  /*1800*/  IMAD.U32 R11, RZ, RZ, UR4 ;  /* 0x00000004ff0b7e24 */ /* 0x000fca000f8e00ff */
[----:B------:R-:W-:-:S04]  /*1810*/  SHF.L.U32 R11, R11, 0x1f, RZ ;  /* 0x0000001f0b0b7819 */ /* 0x000fc800000006ff */
[----:B------:R0:W1:Y:S01]  /*1820*/  SYNCS.PHASECHK.TRANS64.TRYWAIT P1, [UR6], R11 ;  /* 0x0000000bff0075a7 */ /* 0x0000620008020146 */
[----:B------:R-:W-:Y:S05]  /*1830*/  @!P2 BRA `(.L_x_20) ;  /* 0x000000000004a947 */ /* 0x000fea0003800000 */
[----:B------:R-:W-:Y:S01]  /*1840*/  BPT.TRAP 0x1 ;  /* 0x000000040000795c */ /* 0x000fe20000300000 */
.L_x_20:
[----:B-1----:R-:W-:Y:S05]  /*1850*/  @P1 BRA `(.L_x_21) ;  /* 0x0000000000081947 */ /* 0x002fea0003800000 */
[----:B------:R-:W1:Y:S02]  /*1860*/  SYNCS.PHASECHK.TRANS64.TRYWAIT P1, [UR6], R11 ;  /* 0x0000000bff0075a7 */ /* 0x000e640008020146 */
[----:B-1----:R-:W-:Y:S05]  /*1870*/  @!P1 BRA `(.L_x_22) ;  /* 0x0000008000909947 */ /* 0x002fea0003800000 */
.L_x_21:
[----:B------:R-:W-:Y:S01]  /*1880*/  UIADD3 UR6, UR10, 0x2c180, URZ ;  /* 0x0002c1800a067890 */ /* 0x000fe2000fffe03f */
[----:B------:R-:W-:Y:S01]  /*1890*/  WARPGROUP.ARRIVE ;  /* 0x00000000000079c5 */ /* 0x000fe20000000000 */
[----:B------:R-:W-:Y:S01]  /*18a0*/  ULOP3.LUT UR8, UR11, 0x10000, URZ, 0xfc, !UPT ;  /* 0x000100000b087892 */ /* 0x000fe2000f8efc3f */
[----:B------:R-:W-:Y:S01]  /*18b0*/  CS2R R20, SRZ ;  /* 0x0000000000147805 */ /* 0x000fe2000001ff00 */
[----:B------:R-:W-:Y:S01]  /*18c0*/  USHF.R.U32.HI UR6, URZ, 0x4, UR6 ;  /* 0x000000043f067899 */ /* 0x000fe20008011606 */
[----:B------:R-:W-:Y:S01]  /*18d0*/  CS2R R18, SRZ ;  /* 0x0000000000127805 */ /* 0x000fe2000001ff00 */
[----:B------:R-:W-:Y:S01]  /*18e0*/  ULEA UR8, UR5, UR8, 0xa ;  /* 0x0000000805087291 */ /* 0x000fe2000f8e503f */
[----:B------:R-:W-:Y:S01]  /*18f0*/  CS2R R22, SRZ ;  /* 0x0000000000167805 */ /* 0x000fe2000001ff00 */
[----:B------:R-:W-:Y:S01]  /*1900*/  ULOP3.LUT UR6, UR6, 0x3fff, URZ, 0xc0, !UPT ;  /* 0x00003fff06067892 */ /* 0x000fe2000f8ec03f */
[----:B------:R-:W-:Y:S01]  /*1910*/  CS2R R88, SRZ ;  /* 0x0000000000587805 */ /* 0x000fe2000001ff00 */
[----:B------:R-:W-:Y:S01]  /*1920*/  UMOV UR13, 0x80000020 ;  /* 0x80000020000d7882 */ /* 0x000fe20000000000 */
[----:B------:R-:W-:Y:S01]  /*1930*/  UMOV UR15, 0x80000020 ;  /* 0x80000020000f7882 */ /* 0x000fe20000000000 */
[----:B------:R-:W-:Y:S01]  /*1940*/  ULOP3.LUT UR6, UR6, 0x10000, URZ, 0xfc, !UPT ;  /* 0x0001000006067892 */ /* 0x000fe2000f8efc3f */
[----:B------:R-:W-:Y:S01]  /*1950*/  CS2R R90, SRZ ;  /* 0x00000000005a7805 */ /* 0x000fe2000001ff00 */
[----:B------:R-:W-:Y:S01]  /*1960*/  UMOV UR12, UR8 ;  /* 0x00000008000c7c82 */ /* 0x000fe20008000000 */
[----:B------:R-:W-:Y:S01]  /*1970*/  CS2R R92, SRZ ;  /* 0x00000000005c7805 */ /* 0x000fe2000001ff00 */
[----:B------:R-:W-:Y:S01]  /*1980*/  ULEA UR7, UR5, UR6, 0x8 ;  /* 0x0000000605077291 */ /* 0x000fe2000f8e403f */
[----:B------:R-:W-:Y:S01]  /*1990*/  CS2R R94, SRZ ;  /* 0x00000000005e7805 */ /* 0x000fe2000001ff00 */
[----:B------:R-:W-:Y:S01]  /*19a0*/  UIADD3 UR6, UR8, 0x200, URZ ;  /* 0x0000020008067890 */ /* 0x000fe2000fffe03f */
[----:B------:R-:W-:-:S02]  /*19b0*/  CS2R R96, SRZ ;  /* 0x0000000000607805 */ /* 0x000fc4000001ff00 */
[----:B------:R-:W-:Y:S02]  /*19c0*/  CS2R R98, SRZ ;  /* 0x0000000000627805 */ /* 0x000fe4000001ff00 */
[----:B------:R-:W-:Y:S02]  /*19d0*/  CS2R R100, SRZ ;  /* 0x0000000000647805 */ /* 0x000fe4000001ff00 */
[----:B------:R-:W-:Y:S01]  /*19e0*/  CS2R R102, SRZ ;  /* 0x0000000000667805 */ /* 0x000fe2000001ff00 */
[----:B------:R-:W-:Y:S01]  /*19f0*/  UMOV UR14, UR7 ;  /* 0x00000007000e7c82 */ /* 0x000fe20008000000 */
[----:B------:R-:W-:Y:S01]  /*1a00*/  CS2R R104, SRZ ;  /* 0x0000000000687805 */ /* 0x000fe2000001ff00 */
[----:B------:R-:W-:Y:S01]  /*1a10*/  QGMMA.64x64x32.F32.E5M2.E5M2 R56, gdesc[UR12], RZ, !UPT ;  /* 0x00e000000c3879f3 */ /* 0x000fe2000c7038ff */
[----:B------:R-:W-:Y:S01]  /*1a20*/  UMOV UR12, UR6 ;  /* 0x00000006000c7c82 */ /* 0x000fe20008000000 */
[----:B------:R-:W-:Y:S01]  /*1a30*/  UMOV UR13, 0x80000020 ;  /* 0x80000020000d7882 */ /* 0x000fe20000000000 */
[----:B------:R-:W-:Y:S01]  /*1a40*/  UMOV UR6, 0x2 ;  /* 0x0000000200067882 */ /* 0x000fe20000000000 */
[----:B------:R-:W-:Y:S01]  /*1a50*/  QGMMA.64x64x32.F32.E5M2.E5M2 R24, gdesc[UR12], RZ, !UPT ;  /* 0x00e000000c1879f3 */ /* 0x000fe2000c7038ff */
[----:B------:R-:W-:Y:S01]  /*1a60*/  UIADD3 UR14, UR7, 0x2, URZ ;  /* 0x00000002070e7890 */ /* 0x000fe2000fffe03f */
[----:B------:R-:W-:Y:S01]  /*1a70*/  CS2R R106, SRZ ;  /* 0x00000000006a7805 */ /* 0x000fe2000001ff00 */
[----:B------:R-:W-:Y:S01]  /*1a80*/  UIADD3 UR12, UR8, 0x2, URZ ;  /* 0x00000002080c7890 */ /* 0x000fe2000fffe03f */
[----:B------:R-:W-:Y:S01]  /*1a90*/  CS2R R108, SRZ ;  /* 0x00000000006c7805 */ /* 0x000fe2000001ff00 */
[----:B------:R-:W-:Y:S01]  /*1aa0*/  ULDC UR7, c[0x0][0x50c] ;  /* 0x0001430000077ab9 */ /* 0x000fe20000000800 */
[----:B------:R-:W-:Y:S01]  /*1ab0*/  UIADD3 UR8, UR8, 0x202, URZ ;  /* 0x0000020208087890 */ /* 0x000fe2000fffe03f */
[----:B------:R-:W-:Y:S01]  /*1ac0*/  CS2R R110, SRZ ;  /* 0x00000000006e7805 */ /* 0x000fe2000001ff00 */
[----:B------:R-:W-:Y:S01]  /*1ad0*/  UISETP.NE.AND UP0, UPT, UR7, 0x2, UPT ;  /* 0x000000020700788c */ /* 0x000fe2000bf05270 */
[----:B------:R-:W-:Y:S01]  /*1ae0*/  CS2R R112, SRZ ;  /* 0x0000000000707805 */ /* 0x000fe2000001ff00 */
[----:B------:R-:W-:Y:S01]  /*1af0*/  UMOV UR13, 0x80000020 ;  /* 0x80000020000d7882 */ /* 0x000fe20000000000 */
[----:B------:R-:W-:Y:S01]  /*1b00*/  UMOV UR15, 0x80000020 ;  /* 0x80000020000f7882 */ /* 0x000fe20000000000 */
[----:B------:R-:W-:Y:S01]  /*1b10*/  USEL UR7, URZ, 0x1, UP0 ;  /* 0x000000013f077887 */ /* 0x000fe20008000000 */
[----:B------:R-:W-:-:S02]  /*1b20*/  CS2R R114, SRZ ;  /* 0x0000000000727805 */ /* 0x000fc4000001ff00 */
[----:B------:R-:W-:Y:S02]  /*1b30*/  CS2R R116, SRZ ;  /* 0x0000000000747805 */ /* 0x000fe4000001ff00 */
[----:B------:R-:W-:Y:S02]  /*1b40*/  CS2R R118, SRZ ;  /* 0x0000000000767805 */ /* 0x000fe4000001ff00 */
[----:B------:R-:W-:Y:S02]  /*1b50*/  CS2R R120, SRZ ;  /* 0x0000000000787805 */ /* 0x000fe4000001ff00 */
[----:B------:R-:W-:Y:S02]  /*1b60*/  CS2R R122, SRZ ;  /* 0x00000000007a7805 */ /* 0x000fe4000001ff00 */
[----:B------:R-:W-:Y:S02]  /*1b70*/  ISETP.NE.AND P1, PT, RZ, UR7, PT ;  /* 0x00000007ff007c0c */ /* 0x000fe4000bf25270 */
        /* <DEDUP_REMOVED lines=10> */
[----:B------:R-:W-:Y:S01]  /*1c20*/  CS2R R144, SRZ ;  /* 0x0000000000907805 */ /* 0x000fe2000001ff00 */
[----:B------:R-:W-:Y:S01]  /*1c30*/  QGMMA.64x64x32.F32.E5M2.E5M2 R56, gdesc[UR12], R56 ;  /* 0x00e000000c3879f3 */ /* 0x000fe20008703838 */
[----:B------:R-:W-:Y:S01]  /*1c40*/  UMOV UR12, UR8 ;  /* 0x00000008000c7c82 */ /* 0x000fe20008000000 */
[----:B------:R-:W-:Y:S02]  /*1c50*/  UMOV UR13, 0x80000020 ;  /* 0x80000020000d7882 */ /* 0x000fe40000000000 */
[----:B------:R-:W-:Y:S01]  /*1c60*/  QGMMA.64x64x32.F32.E5M2.E5M2 R24, gdesc[UR12], R24, gsb0 ;  /* 0x00e000000c1879f3 */ /* 0x000fe20008003818 */
[----:B------:R-:W-:Y:S05]  /*1c70*/  @!P1 BRA `(.L_x_23) ;  /* 0x0000000400089947 */ /* 0x000fea0003800000 */
[----:B------:R-:W-:Y:S02]  /*1c80*/  WARPGROUP.DEPBAR.LE gsb0, 0x0 ;  /* 0x00008000000079c5 */ /* 0x000fe40000010000 */
[----:B------:R-:W-:-:S01]  /*1c90*/  FADD R145, RZ, R56 ;  /* 0x00000038ff917221 */ /* 0x000fc20000000000 */
[----:B------:R-:W-:Y:S01]  /*1ca0*/  FADD R144, RZ, R57 ;  /* 0x00000039ff907221 */ /* 0x000fe20000000000 */
        /* <DEDUP_REMOVED lines=62> */
[----:B------:R-:W-:-:S06]  /*2090*/  UMOV UR6, URZ ;  /* 0x0000003f00067c82 */ /* 0x000fcc0008000000 */
.L_x_23:
[----:B------:R-:W-:-:S04]  /*20a0*/  UIADD3 UR18, UR5, 0x1, URZ ;  /* 0x0000000105127890 */ /* 0x000fc8000fffe03f */
[----:B------:R-:W-:-:S04]  /*20b0*/  UISETP.NE.AND UP0, UPT, UR18, 0xb, UPT ;  /* 0x0000000b1200788c */ /* 0x000fc8000bf05270 */
[----:B------:R-:W-:Y:S02]  /*20c0*/  USEL UR8, URZ, 0x1, UP0 ;  /* 0x000000013f087887 */ /* 0x000fe40008000000 */
[----:B------:R-:W-:Y:S02]  /*20d0*/  USEL UR18, UR18, URZ, UP0 ;  /* 0x0000003f12127287 */ /* 0x000fe40008000000 */
[----:B------:R-:W-:-:S06]  /*20e0*/  ULOP3.LUT UR8, UR4, UR8, URZ, 0x3c, !UPT ;  /* 0x0000000804087292 */ /* 0x000fcc000f8e3c3f */
[----:B------:R-:W-:Y:S01]  /*20f0*/  IMAD.U32 R15, RZ, RZ, UR8 ;  /* 0x00000008ff0f7e24 */ /* 0x000fe2000f8e00ff */
[----:B------:R-:W-:-:S06]  /*2100*/  UMOV UR8, 0x1 ;  /* 0x0000000100087882 */ /* 0x000fcc0000000000 */
.L_x_18:
[----:B------:R-:W-:-:S04]  /*2110*/  UISETP.LT.AND UP0, UPT, UR9, 0x1, UPT ;  /* 0x000000010900788c */ /* 0x000fc8000bf01270 */
[----:B------:R-:W-:-:S04]  /*2120*/  USEL UR12, UR9, 0x1, UP0 ;  /* 0x00000001090c7887 */ /* 0x000fc80008000000 */
[----:B------:R-:W-:-:S04]  /*2130*/  UIADD3 UR12, UR9, -UR12, URZ ;  /* 0x8000000c090c7290 */ /* 0x000fc8000fffe03f */
[----:B------:R-:W-:-:S06]  /*2140*/  UISETP.GE.AND UP0, UPT, UR12, 0x1, UPT ;  /* 0x000000010c00788c */ /* 0x000fcc000bf06270 */
[----:B------:R-:W-:-:S13]  /*2150*/  PLOP3.LUT P1, PT, PT, PT, UP0, 0x80, 0x0 ;  /* 0x000000000000781c */ /* 0x000fda0003f2f008 */
[----:B------:R-:W-:Y:S05]  /*2160*/  @!P1 BRA `(.L_x_24) ;  /* 0x00000008002c9947 */ /* 0x000fea0003800000 */
[----:B01----:R-:W-:Y:S01]  /*2170*/  IMAD.U32 R11, RZ, RZ, UR12 ;  /* 0x0000000cff0b7e24 */ /* 0x003fe2000f8e00ff */
[----:B------:R-:W-:Y:S01]  /*2180*/  ULDC UR20, c[0x0][0x50c] ;  /* 0x0001430000147ab9 */ /* 0x000fe20000000800 */
[----:B------:R-:W-:-:S07]  /*2190*/  IMAD.U32 R12, RZ, RZ, UR5 ;  /* 0x00000005ff0c7e24 */ /* 0x000fce000f8e00ff */
.L_x_32:
[----:B------:R-:W-:-:S13]  /*21a0*/  ISETP.NE.AND P2, PT, R146, 0x3, PT ;  /* 0x000000039200780c */ /* 0x000fda0003f45270 */
[----:B0-----:R-:W-:Y:S05]  /*21b0*/  @!P2 BRA `(.L_x_25) ;  /* 0x000000000004a947 */ /* 0x001fea0003800000 */
[----:B------:R-:W-:Y:S01]  /*21c0*/  BPT.TRAP 0x1 ;  /* 0x000000040000795c */ /* 0x000fe20000300000 */
.L_x_25:
[----:B------:R-:W0:Y:S01]  /*21d0*/  S2UR UR12, SR_CgaCtaId ;  /* 0x00000000000c79c3 */ /* 0x000e220000008800 */
[----:B------:R-:W-:Y:S01]  /*21e0*/  UMOV UR10, 0x400 ;  /* 0x00000400000a7882 */ /* 0x000fe20000000000 */
[----:B------:R-:W-:Y:S01]  /*21f0*/  SHF.L.U32 R13, R15, 0x1f, RZ ;  /* 0x0000001f0f0d7819 */ /* 0x000fe200000006ff */
[----:B0-----:R-:W-:-:S04]  /*2200*/  ULEA UR10, UR12, UR10, 0x18 ;  /* 0x0000000a0c0a7291 */ /* 0x001fc8000f8ec03f */
[----:B------:R-:W-:-:S09]  /*2210*/  ULEA UR12, UR18, UR10, 0x3 ;  /* 0x0000000a120c7291 */ /* 0x000fd2000f8e183f */
[----:B------:R0:W1:Y:S01]  /*2220*/  SYNCS.PHASECHK.TRANS64.TRYWAIT P1, [UR12], R13 ;  /* 0x0000000dff0075a7 */ /* 0x000062000802014c */
[----:B------:R-:W-:Y:S05]  /*2230*/  @!P2 BRA `(.L_x_26) ;  /* 0x000000000004a947 */ /* 0x000fea0003800000 */
[----:B------:R-:W-:Y:S01]  /*2240*/  BPT.TRAP 0x1 ;  /* 0x000000040000795c */ /* 0x000fe20000300000 */
.L_x_26:
[----:B-1----:R-:W-:Y:S05]  /*2250*/  @P1 BRA `(.L_x_27) ;  /* 0x0000000000081947 */ /* 0x002fea0003800000 */
[----:B------:R-:W1:Y:S02]  /*2260*/  SYNCS.PHASECHK.TRANS64.TRYWAIT P1, [UR12], R13 ;  /* 0x0000000dff0075a7 */ /* 0x000e64000802014c */
[----:B-1----:R-:W-:Y:S05]  /*2270*/  @!P1 BRA `(.L_x_28) ;  /* 0x0000007800289947 */ /* 0x002fea0003800000 */
.L_x_27:
[----:B------:R-:W-:Y:S01]  /*2280*/  UIADD3 UR12, UR10, 0x2c180, URZ ;  /* 0x0002c1800a0c7890 */ /* 0x000fe2000fffe03f */
[----:B------:R-:W-:Y:S01]  /*2290*/  WARPGROUP.ARRIVE ;  /* 0x00000000000079c5 */ /* 0x000fe20000000000 */
[----:B------:R-:W-:Y:S02]  /*22a0*/  UISETP.NE.AND UP0, UPT, UR7, URZ, UPT ;  /* 0x0000003f0700728c */ /* 0x000fe4000bf05270 */
[----:B------:R-:W-:Y:S02]  /*22b0*/  USHF.R.U32.HI UR12, URZ, 0x4, UR12 ;  /* 0x000000043f0c7899 */ /* 0x000fe4000801160c */
[----:B------:R-:W-:Y:S02]  /*22c0*/  USEL UR8, UR8, URZ, !UP0 ;  /* 0x0000003f08087287 */ /* 0x000fe4000c000000 */
[----:B------:R-:W-:Y:S02]  /*22d0*/  ULOP3.LUT UR12, UR12, 0x3fff, URZ, 0xc0, !UPT ;  /* 0x00003fff0c0c7892 */ /* 0x000fe4000f8ec03f */
[----:B------:R-:W-:-:S02]  /*22e0*/  ULOP3.LUT UR7, UR11, 0x10000, URZ, 0xfc, !UPT ;  /* 0x000100000b077892 */ /* 0x000fc4000f8efc3f */
[----:B------:R-:W-:Y:S02]  /*22f0*/  ULOP3.LUT UR12, UR12, 0x10000, URZ, 0xfc, !UPT ;  /* 0x000100000c0c7892 */ /* 0x000fe4000f8efc3f */
[----:B------:R-:W-:Y:S02]  /*2300*/  UISETP.NE.U32.AND UP0, UPT, UR8, URZ, UPT ;  /* 0x0000003f0800728c */ /* 0x000fe4000bf05070 */
[----:B------:R-:W-:Y:S02]  /*2310*/  ULEA UR8, UR18, UR7, 0xa ;  /* 0x0000000712087291 */ /* 0x000fe4000f8e503f */
[----:B------:R-:W-:Y:S02]  /*2320*/  ULEA UR7, UR18, UR12, 0x8 ;  /* 0x0000000c12077291 */ /* 0x000fe4000f8e403f */
[----:B------:R-:W-:Y:S01]  /*2330*/  UIADD3 UR19, UR8, 0x200, URZ ;  /* 0x0000020008137890 */ /* 0x000fe2000fffe03f */
[----:B------:R-:W-:Y:S02]  /*2340*/  UMOV UR13, 0x80000020 ;  /* 0x80000020000d7882 */ /* 0x000fe40000000000 */
[----:B------:R-:W-:Y:S01]  /*2350*/  UMOV UR12, UR8 ;  /* 0x00000008000c7c82 */ /* 0x000fe20008000000 */
[----:B------:R-:W-:Y:S01]  /*2360*/  UMOV UR15, 0x80000020 ;  /* 0x80000020000f7882 */ /* 0x000fe20000000000 */
[----:B------:R-:W-:Y:S01]  /*2370*/  UMOV UR14, UR7 ;  /* 0x00000007000e7c82 */ /* 0x000fe20008000000 */
[----:B------:R-:W-:Y:S01]  /*2380*/  UIADD3 UR6, UR6, 0x2, URZ ;  /* 0x0000000206067890 */ /* 0x000fe2000fffe03f */
[----:B------:R-:W-:Y:S01]  /*2390*/  QGMMA.64x64x32.F32.E5M2.E5M2 R56, gdesc[UR12], R56, UP0 ;  /* 0x00e000000c3879f3 */ /* 0x000fe2000bf03838 */
[----:B------:R-:W-:Y:S01]  /*23a0*/  UMOV UR12, UR19 ;  /* 0x00000013000c7c82 */ /* 0x000fe20008000000 */
[----:B------:R-:W-:-:S02]  /*23b0*/  UMOV UR13, 0x80000020 ;  /* 0x80000020000d7882 */ /* 0x000fc40000000000 */
[----:B------:R-:W-:Y:S01]  /*23c0*/  QGMMA.64x64x32.F32.E5M2.E5M2 R24, gdesc[UR12], R24, UP0 ;  /* 0x00e000000c1879f3 */ /* 0x000fe2000bf03818 */
[----:B------:R-:W-:Y:S02]  /*23d0*/  UIADD3 UR12, UR8, 0x2, URZ ;  /* 0x00000002080c7890 */ /* 0x000fe4000fffe03f */
[----:B------:R-:W-:Y:S02]  /*23e0*/  UIADD3 UR14, UR7, 0x2, URZ ;  /* 0x00000002070e7890 */ /* 0x000fe4000fffe03f */
[----:B------:R-:W-:Y:S01]  /*23f0*/  UIADD3 UR8, UR8, 0x202, URZ ;  /* 0x0000020208087890 */ /* 0x000fe2000fffe03f */
[----:B------:R-:W-:Y:S01]  /*2400*/  UMOV UR13, 0x80000020 ;  /* 0x80000020000d7882 */ /* 0x000fe20000000000 */
[----:B------:R-:W-:Y:S01]  /*2410*/  UMOV UR15, 0x80000020 ;  /* 0x80000020000f7882 */ /* 0x000fe20000000000 */
[----:B------:R-:W-:-:S04]  /*2420*/  UISETP.NE.AND UP0, UPT, UR6, UR20, UPT ;  /* 0x000000140600728c */ /* 0x000fc8000bf05270 */
[----:B------:R-:W-:-:S06]  /*2430*/  USEL UR7, URZ, 0x1, UP0 ;  /* 0x000000013f077887 */ /* 0x000fcc0008000000 */
[----:B------:R-:W-:Y:S01]  /*2440*/  ISETP.NE.AND P1, PT, RZ, UR7, PT ;  /* 0x00000007ff007c0c */ /* 0x000fe2000bf25270 */
[----:B------:R-:W-:Y:S01]  /*2450*/  QGMMA.64x64x32.F32.E5M2.E5M2 R56, gdesc[UR12], R56 ;  /* 0x00e000000c3879f3 */ /* 0x000fe20008703838 */
[----:B------:R-:W-:Y:S01]  /*2460*/  UMOV UR12, UR8 ;  /* 0x00000008000c7c82 */ /* 0x000fe20008000000 */
[----:B------:R-:W-:Y:S02]  /*2470*/  UMOV UR13, 0x80000020 ;  /* 0x80000020000d7882 */ /* 0x000fe40000000000 */
[----:B------:R-:W-:Y:S03]  /*2480*/  QGMMA.64x64x32.F32.E5M2.E5M2 R24, gdesc[UR12], R24, gsb0 ;  /* 0x00e000000c1879f3 */ /* 0x000fe60008003818 */
[----:B------:R-:W-:-:S05]  /*2490*/  WARPGROUP.DEPBAR.LE gsb0, 0x1 ;  /* 0x00008000000079c5 */ /* 0x000fca0000010100 */
[----:B------:R-:W-:Y:S05]  /*24a0*/  @!P1 BRA `(.L_x_29) ;  /* 0x0000000400089947 */ /* 0x000fea0003800000 */
[----:B------:R-:W-:Y:S02]  /*24b0*/  WARPGROUP.DEPBAR.LE gsb0, 0x0 ;  /* 0x00008000000079c5 */ /* 0x000fe40000010000 */
[----:B------:R-:W-:-:S01]  /*24c0*/  FADD R145, R56, R145 ;  /* 0x0000009138917221 */ /* 0x000fc20000000000 */
[----:B------:R-:W-:Y:S01]  /*24d0*/  FADD R144, R57, R144 ;  /* 0x0000009039907221 */ /* 0x000fe20000000000 */
        /* <DEDUP_REMOVED lines=62> */
[----:B------:R-:W-:-:S06]  /*28c0*/  UMOV UR6, URZ ;  /* 0x0000003f00067c82 */ /* 0x000fcc0008000000 */
.L_x_29:
[----:B------:R-:W-:Y:S05]  /*28d0*/  @!P2 BRA `(.L_x_30) ;  /* 0x000000000004a947 */ /* 0x000fea0003800000 */
[----:B------:R-:W-:Y:S01]  /*28e0*/  BPT.TRAP 0x1 ;  /* 0x000000040000795c */ /* 0x000fe20000300000 */
.L_x_30:
[----:B01----:R-:W-:Y:S02]  /*28f0*/  @P0 LEA R13, R12, UR10, 0x3 ;  /* 0x0000000a0c0d0c11 */ /* 0x003fe4000f8e18ff */
[----:B------:R-:W-:-:S03]  /*2900*/  ISETP.GT.U32.AND P1, PT, R4, 0x1, PT ;  /* 0x000000010400780c */ /* 0x000fc60003f24070 */
[----:B------:R-:W-:-:S05]  /*2910*/  @P0 VIADD R14, R13, 0x58 ;  /* 0x000000580d0e0836 */ /* 0x000fca0000000000 */
[----:B------:R-:W-:-:S04]  /*2920*/  @P0 PRMT R14, R5, 0x654, R14 ;  /* 0x00000654050e0816 */ /* 0x000fc8000000000e */
[----:B------:R0:W-:Y:S01]  /*2930*/  @P0 SYNCS.ARRIVE.TRANS64.RED.A1T0 RZ, [R14+URZ], RZ ;  /* 0x000000ff0eff09a7 */ /* 0x0001e2000810043f */
[----:B------:R-:W-:Y:S05]  /*2940*/  @P1 BRA `(.L_x_31) ;  /* 0x0000000000041947 */ /* 0x000fea0003800000 */
[----:B------:R-:W-:Y:S01]  /*2950*/  BPT.TRAP 0x1 ;  /* 0x000000040000795c */ /* 0x000fe20000300000 */
.L_x_31:
[----:B------:R-:W-:Y:S01]  /*2960*/  UIADD3 UR18, UR18, 0x1, URZ ;  /* 0x0000000112127890 */ /* 0x000fe2000fffe03f */
[C---:B------:R-:W-:Y:S01]  /*2970*/  ISETP.GT.AND P2, PT, R11.reuse, 0x1, PT ;  /* 0x000000010b00780c */ /* 0x040fe20003f44270 */
[----:B------:R-:W-:Y:S02]  /*2980*/  VIADD R12, R12, 0x1 ;  /* 0x000000010c0c7836 */ /* 0x000fe40000000000 */
[----:B------:R-:W-:Y:S01]  /*2990*/  UISETP.NE.AND UP0, UPT, UR18, 0xb, UPT ;  /* 0x0000000b1200788c */ /* 0x000fe2000bf05270 */
[----:B------:R-:W-:Y:S02]  /*29a0*/  VIADD R11, R11, 0xffffffff ;  /* 0xffffffff0b0b7836 */ /* 0x000fe40000000000 */
[C---:B------:R-:W-:Y:S01]  /*29b0*/  ISETP.NE.AND P1, PT, R12.reuse, 0xb, PT ;  /* 0x0000000b0c00780c */ /* 0x040fe20003f25270 */
[----:B------:R-:W-:Y:S02]  /*29c0*/  USEL UR8, URZ, 0x1, UP0 ;  /* 0x000000013f087887 */ /* 0x000fe40008000000 */
[----:B------:R-:W-:Y:S01]  /*29d0*/  USEL UR18, UR18, URZ, UP0 ;  /* 0x0000003f12127287 */ /* 0x000fe20008000000 */
[----:B------:R-:W-:-:S03]  /*29e0*/  SEL R12, R12, RZ, P1 ;  /* 0x000000ff0c0c7207 */ /* 0x000fc60000800000 */
[----:B------:R-:W-:Y:S01]  /*29f0*/  LOP3.LUT R15, R15, UR8, RZ, 0x3c, !PT ;  /* 0x000000080f0f7c12 */ /* 0x000fe2000f8e3cff */
[----:B------:R-:W-:Y:S01]  /*2a00*/  UMOV UR8, 0x1 ;  /* 0x0000000100087882 */ /* 0x000fe20000000000 */
[----:B------:R-:W-:Y:S06]  /*2a10*/  @P2 BRA `(.L_x_32) ;  /* 0xfffffff400e02947 */ /* 0x000fec000383ffff */
.L_x_24:
[----:B------:R-:W-:Y:S01]  /*2a20*/  UISETP.NE.AND UP0, UPT, UR6, URZ, UPT ;  /* 0x0000003f0600728c */ /* 0x000fe2000bf05270 */
[----:B01----:R-:W0:Y:S03]  /*2a30*/  LDC R11, c[0x0][0x28c] ;  /* 0x0000a300ff0b7b82 */ /* 0x003e260000000800 */
[----:B------:R-:W-:-:S06]  /*2a40*/  USEL UR6, URZ, 0x1, !UP0 ;  /* 0x000000013f067887 */ /* 0x000fcc000c000000 */
[----:B------:R-:W-:Y:S02]  /*2a50*/  ISETP.NE.AND P1, PT, RZ, UR6, PT ;  /* 0x00000006ff007c0c */ /* 0x000fe4000bf25270 */
[----:B0-----:R-:W-:-:S11]  /*2a60*/  ISETP.GE.AND P2, PT, R11, 0x1, PT ;  /* 0x000000010b00780c */ /* 0x001fd60003f46270 */
[----:B------:R-:W-:Y:S05]  /*2a70*/  @!P1 BRA `(.L_x_33) ;  /* 0x0000000400049947 */ /* 0x000fea0003800000 */
[----:B------:R-:W-:Y:S02]  /*2a80*/  WARPGROUP.DEPBAR.LE gsb0, 0x0 ;  /* 0x00008000000079c5 */ /* 0x000fe40000010000 */
[----:B------:R-:W-:Y:S01]  /*2a90*/  FADD R145, R56, R145 ;  /* 0x0000009138917221 */ /* 0x000fe20000000000 */
        /* <DEDUP_REMOVED lines=62> */
[----:B------:R-:W-:-:S07]  /*2e80*/  FADD R20, R20, R55 ;  /* 0x0000003714147221 */ /* 0x000fce0000000000 */
.L_x_33:
[----:B------:R-:W-:Y:S02]  /*2e90*/  WARPGROUP.DEPBAR.LE gsb0, 0x0 ;  /* 0x00008000000079c5 */ /* 0x000fe40000010000 */
[----:B------:R-:W-:Y:S05]  /*2ea0*/  @!P2 BRA `(.L_x_34) ;  /* 0x000000000050a947 */ /* 0x000fea0003800000 */
[----:B------:R-:W-:-:S13]  /*2eb0*/  ISETP.NE.AND P1, PT, R146, 0x3, PT ;  /* 0x000000039200780c */ /* 0x000fda0003f25270 */
[----:B------:R-:W-:Y:S05]  /*2ec0*/  @!P1 BRA `(.L_x_35) ;  /* 0x0000000000049947 */ /* 0x000fea0003800000 */
[----:B------:R-:W-:Y:S01]  /*2ed0*/  BPT.TRAP 0x1 ;  /* 0x000000040000795c */ /* 0x000fe20000300000 */
.L_x_35:
[----:B------:R-:W-:Y:S01]  /*2ee0*/  BSSY B0, `(.L_x_36) ;  /* 0x000000e000007945 */ /* 0x000fe20003800000 */
[----:B------:R-:W-:-:S03]  /*2ef0*/  ISETP.GT.U32.AND P1, PT, R4, 0x1, PT ;  /* 0x000000010400780c */ /* 0x000fc60003f24070 */
[----:B------:R-:W-:Y:S10]  /*2f00*/  @!P0 BRA `(.L_x_37) ;  /* 0x00000000002c8947 */ /* 0x000ff40003800000 */
[----:B------:R-:W-:-:S04]  /*2f10*/  UISETP.LT.AND UP0, UPT, UR9, 0x1, UPT ;  /* 0x000000010900788c */ /* 0x000fc8000bf01270 */
[----:B------:R-:W-:-:S04]  /*2f20*/  USEL UR8, UR9, 0x1, UP0 ;  /* 0x0000000109087887 */ /* 0x000fc80008000000 */
[----:B------:R-:W-:-:S04]  /*2f30*/  UIADD3 UR8, UR5, UR9, -UR8 ;  /* 0x0000000905087290 */ /* 0x000fc8000fffe808 */
[----:B------:R-:W-:-:S04]  /*2f40*/  UIMAD.WIDE.U32 UR6, UR8, -0x45d1745d, URZ ;  /* 0xba2e8ba3080678a5 */ /* 0x000fc8000f8e003f */
[----:B------:R-:W-:-:S04]  /*2f50*/  USHF.R.U32.HI UR6, URZ, 0x3, UR7 ;  /* 0x000000033f067899 */ /* 0x000fc80008011607 */
[----:B------:R-:W-:-:S04]  /*2f60*/  UIMAD UR8, UR6, -0xb, UR8 ;  /* 0xfffffff5060878a4 */ /* 0x000fc8000f8e0208 */
[----:B------:R-:W-:-:S04]  /*2f70*/  ULEA UR8, UR8, UR10, 0x3 ;  /* 0x0000000a08087291 */ /* 0x000fc8000f8e183f */
[----:B------:R-:W-:-:S06]  /*2f80*/  UIADD3 UR8, UR8, 0x58, URZ ;  /* 0x0000005808087890 */ /* 0x000fcc000fffe03f */
[----:B------:R-:W-:-:S05]  /*2f90*/  IMAD.U32 R12, RZ, RZ, UR8 ;  /* 0x00000008ff0c7e24 */ /* 0x000fca000f8e00ff */
[----:B------:R-:W-:-:S04]  /*2fa0*/  PRMT R11, R5, 0x654, R12 ;  /* 0x00000654050b7816 */ /* 0x000fc8000000000c */
[----:B------:R0:W-:Y:S03]  /*2fb0*/  SYNCS.ARRIVE.TRANS64.RED.A1T0 RZ, [R11+URZ], RZ ;  /* 0x000000ff0bff79a7 */ /* 0x0001e6000810043f */
.L_x_37:
[----:B------:R-:W-:Y:S05]  /*2fc0*/  BSYNC B0 ;  /* 0x0000000000007941 */ /* 0x000fea0003800000 */
.L_x_36:
[----:B------:R-:W-:Y:S05]  /*2fd0*/  @P1 BRA `(.L_x_34) ;  /* 0x0000000000041947 */ /* 0x000fea0003800000 */
[----:B------:R-:W-:Y:S01]  /*2fe0*/  BPT.TRAP 0x1 ;  /* 0x000000040000795c */ /* 0x000fe20000300000 */
.L_x_34:
[----:B------:R-:W1:Y:S01]  /*2ff0*/  LDC R15, c[0x0][0x288] ;  /* 0x0000a200ff0f7b82 */ /* 0x000e620000000800 */
[--C-:B0-----:R-:W-:Y:S01]  /*3000*/  SHF.R.U32.HI R11, RZ, 0x2, R0.reuse ;  /* 0x00000002ff0b7819 */ /* 0x101fe20000011600 */
[----:B------:R-:W-:Y:S01]  /*3010*/  IMAD.SHL.U32 R31, R10, 0x40, RZ ;  /* 0x000000400a1f7824 */ /* 0x000fe200078e00ff */
[----:B------:R-:W-:Y:S01]  /*3020*/  SHF.R.U32.HI R14, RZ, 0x7, R0 ;  /* 0x00000007ff0e7819 */ /* 0x000fe20000011600 */
[----:B------:R-:W-:Y:S01]  /*3030*/  UIADD3 UR5, UR9, UR5, URZ ;  /* 0x0000000509057290 */ /* 0x000fe2000fffe03f */
[----:B------:R-:W-:Y:S01]  /*3040*/  LOP3.LUT R12, R11, 0x7, RZ, 0xc0, !PT ;  /* 0x000000070b0c7812 */ /* 0x000fe200078ec0ff */
[----:B------:R-:W-:Y:S01]  /*3050*/  IMAD.SHL.U32 R26, R0, 0x2, RZ ;  /* 0x00000002001a7824 */ /* 0x000fe200078e00ff */
[----:B------:R-:W-:Y:S01]  /*3060*/  LOP3.LUT R11, R14, 0x1, RZ, 0xc0, !PT ;  /* 0x000000010e0b7812 */ /* 0x000fe200078ec0ff */
[----:B------:R-:W-:Y:S01]  /*3070*/  UISETP.GT.U32.AND UP0, UPT, UR5, 0xa, UPT ;  /* 0x0000000a0500788c */ /* 0x000fe2000bf04070 */
[C---:B------:R-:W-:Y:S01]  /*3080*/  LOP3.LUT R14, R0.reuse, 0x3, RZ, 0xc0, !PT ;  /* 0x00000003000e7812 */ /* 0x040fe200078ec0ff */
[----:B------:R-:W-:Y:S01]  /*3090*/  ULDC UR12, c[0x0][0x284] ;  /* 0x0000a100000c7ab9 */ /* 0x000fe20000000800 */
[----:B------:R-:W-:Y:S01]  /*30a0*/  LOP3.LUT R13, R0, 0x60, RZ, 0xc0, !PT ;  /* 0x00000060000d7812 */ /* 0x000fe200078ec0ff */
[----:B------:R-:W-:Y:S01]  /*30b0*/  UISETP.LT.U32.AND UP0, UPT, UR9, 0xb, UP0 ;  /* 0x0000000b0900788c */ /* 0x000fe20008701070 */
[----:B------:R-:W-:Y:S01]  /*30c0*/  SHF.R.S32.HI R34, RZ, 0x1f, R6 ;  /* 0x0000001fff227819 */ /* 0x000fe20000011406 */
[----:B------:R-:W-:Y:S01]  /*30d0*/  UISETP.GE.U32.AND UP1, UPT, UR9, 0xb, UPT ;  /* 0x0000000b0900788c */ /* 0x000fe2000bf26070 */
[----:B------:R-:W-:Y:S01]  /*30e0*/  SHF.R.U32.HI R13, RZ, 0x1, R13 ;  /* 0x00000001ff0d7819 */ /* 0x000fe2000001160d */
[----:B------:R-:W-:Y:S01]  /*30f0*/  ULDC.64 UR10, c[0x0][0x5d0] ;  /* 0x00017400000a7ab9 */ /* 0x000fe20000000a00 */
[----:B------:R-:W-:Y:S01]  /*3100*/  LOP3.LUT R26, R31, 0x6, R26, 0xf8, !PT ;  /* 0x000000061f1a7812 */ /* 0x000fe200078ef81a */
[----:B------:R-:W-:Y:S01]  /*3110*/  UIMAD.WIDE.U32 UR6, UR5, -0x45d1745d, URZ ;  /* 0xba2e8ba3050678a5 */ /* 0x000fe2000f8e003f */
[----:B------:R-:W-:Y:S01]  /*3120*/  IADD3 R16, RZ, -R13, -R12 ;  /* 0x8000000dff107210 */ /* 0x000fe20007ffe80c */
[----:B------:R-:W-:Y:S01]  /*3130*/  USEL UR8, URZ, 0x1, !UP0 ;  /* 0x000000013f087887 */ /* 0x000fe2000c000000 */
[----:B------:R-:W-:Y:S01]  /*3140*/  IMAD.SHL.U32 R33, R11, 0x40, RZ ;  /* 0x000000400b217824 */ /* 0x000fe200078e00ff */
[----:B------:R-:W-:Y:S01]  /*3150*/  SHF.R.S32.HI R27, RZ, 0x1f, R26 ;  /* 0x0000001fff1b7819 */ /* 0x000fe2000001141a */
[----:B------:R-:W-:Y:S01]  /*3160*/  USHF.R.U32.HI UR6, URZ, 0x3, UR7 ;  /* 0x000000033f067899 */ /* 0x000fe20008011607 */
[----:B-1----:R-:W-:Y:S01]  /*3170*/  IMAD R14, R14, -0x2, R15 ;  /* 0xfffffffe0e0e7824 */ /* 0x002fe200078e020f */
[----:B------:R-:W-:Y:S01]  /*3180*/  ISETP.GE.AND P1, PT, R31, R15, PT ;  /* 0x0000000f1f00720c */ /* 0x000fe20003f26270 */
[----:B------:R-:W-:Y:S01]  /*3190*/  IMAD.SHL.U32 R15, R7, 0x100, RZ ;  /* 0x00000100070f7824 */ /* 0x000fe200078e00ff */
[----:B------:R-:W-:Y:S01]  /*31a0*/  ULOP3.LUT UR4, UR4, UR8, URZ, 0x3c, !UPT ;  /* 0x0000000804047292 */ /* 0x000fe2000f8e3c3f */
[----:B------:R-:W-:Y:S01]  /*31b0*/  IMAD R16, R11, -0x40, R16 ;  /* 0xffffffc00b107824 */ /* 0x000fe200078e0210 */
[----:B------:R-:W-:Y:S01]  /*31c0*/  LOP3.LUT R33, R33, 0x40, R12, 0xe2, !PT ;  /* 0x0000004021217812 */ /* 0x000fe200078ee20c */
[----:B------:R-:W-:Y:S01]  /*31d0*/  IMAD R11, R34, UR10, RZ ;  /* 0x0000000a220b7c24 */ /* 0x000fe2000f8e02ff */
[----:B------:R-:W-:Y:S01]  /*31e0*/  ISETP.GE.OR P1, PT, R15, UR12, P1 ;  /* 0x0000000c0f007c0c */ /* 0x000fe20008f26670 */
[----:B------:R-:W-:Y:S01]  /*31f0*/  IMAD.WIDE R24, R7, 0x100, RZ ;  /* 0x0000010007187825 */ /* 0x000fe200078e02ff */
[----:B------:R-:W-:Y:S01]  /*3200*/  UIMAD UR5, UR6, -0xb, UR5 ;  /* 0xfffffff5060578a4 */ /* 0x000fe2000f8e0205 */
[----:B------:R-:W-:Y:S01]  /*3210*/  IADD3 R32, -R15, UR12, R16 ;  /* 0x0000000c0f207c10 */ /* 0x000fe2000fffe110 */
[----:B------:R-:W-:Y:S01]  /*3220*/  @UP1 ULOP3.LUT UR4, UR4, 0x1, UR6, 0x78, !UPT ;  /* 0x0000000104041892 */ /* 0x000fe2000f8e7806 */
[----:B------:R-:W-:Y:S01]  /*3230*/  IMAD R7, R6, UR11, R11 ;  /* 0x0000000b06077c24 */ /* 0x000fe2000f8e020b */
[----:B------:R-:W-:Y:S01]  /*3240*/  LOP3.LUT R33, R24, R33, R13, 0xfe, !PT ;  /* 0x0000002118217212 */ /* 0x000fe200078efe0d */
[----:B------:R-:W-:-:S04]  /*3250*/  IMAD.WIDE.U32 R10, R6, UR10, R26 ;  /* 0x0000000a060a7c25 */ /* 0x000fc8000f8e001a */
[----:B------:R-:W-:Y:S02]  /*3260*/  IMAD.IADD R11, R11, 0x1, R7 ;  /* 0x000000010b0b7824 */ /* 0x000fe400078e0207 */
[----:B------:R-:W-:Y:S02]  /*3270*/  IMAD.IADD R31, R14, 0x1, -R31 ;  /* 0x000000010e1f7824 */ /* 0x000fe400078e0a1f */
[----:B------:R-:W-:Y:S01]  /*3280*/  IMAD.MOV.U32 R30, RZ, RZ, -0x1 ;  /* 0xffffffffff1e7424 */ /* 0x000fe200078e00ff */
[----:B------:R-:W-:Y:S06]  /*3290*/  @P1 BRA `(.L_x_38) ;  /* 0x0000004800081947 */ /* 0x000fec0003800000 */
[----:B------:R-:W0:Y:S01]  /*32a0*/  LDC.64 R28, c[0x0][0x5c8] ;  /* 0x00017200ff1c7b82 */ /* 0x000e220000000a00 */
[----:B------:R-:W-:Y:S01]  /*32b0*/  ULDC.64 UR6, c[0x0][0x5c0] ;  /* 0x0001700000067ab9 */ /* 0x000fe20000000a00 */
[----:B------:R-:W-:Y:S01]  /*32c0*/  BSSY B0, `(.L_x_38) ;  /* 0x000047f000007945 */ /* 0x000fe20003800000 */
[-C--:B0-----:R-:W-:Y:S02]  /*32d0*/  IMAD R12, R25, R28.reuse, RZ ;  /* 0x0000001c190c7224 */ /* 0x081fe400078e02ff */
[----:B------:R-:W-:-:S04]  /*32e0*/  IMAD.WIDE.U32 R10, R33, R28, R10 ;  /* 0x0000001c210a7225 */ /* 0x000fc800078e000a */
[----:B------:R-:W-:Y:S01]  /*32f0*/  IMAD R13, R33, R29, R12 ;  /* 0x0000001d210d7224 */ /* 0x000fe200078e020c */
[C---:B------:R-:W-:Y:S01]  /*3300*/  LEA R14, P2, R28.reuse, R10, 0x3 ;  /* 0x0000000a1c0e7211 */ /* 0x040fe200078418ff */
[----:B------:R-:W-:Y:S01]  /*3310*/  IMAD.SHL.U32 R7, R28, 0x80, RZ ;  /* 0x000000801c077824 */ /* 0x000fe200078e00ff */
[----:B------:R-:W-:Y:S01]  /*3320*/  IADD3 R16, P1, R10, UR6, RZ ;  /* 0x000000060a107c10 */ /* 0x000fe2000ff3e0ff */
[----:B------:R-:W-:Y:S01]  /*3330*/  IMAD.IADD R36, R11, 0x1, R13 ;  /* 0x000000010b247824 */ /* 0x000fe200078e020d */
[----:B------:R-:W-:Y:S02]  /*3340*/  SHF.L.U64.HI R11, R28, 0x7, R29 ;  /* 0x000000071c0b7819 */ /* 0x000fe4000001021d */
[----:B------:R-:W-:Y:S02]  /*3350*/  IADD3 R12, P5, P6, R10, UR6, R7 ;  /* 0x000000060a0c7c10 */ /* 0x000fe4000febe007 */
[----:B------:R-:W-:Y:S02]  /*3360*/  LEA.HI.X R28, R28, R36, R29, 0x3, P2 ;  /* 0x000000241c1c7211 */ /* 0x000fe400010f1c1d */
[----:B------:R-:W-:-:S02]  /*3370*/  IADD3.X R13, R36, UR7, R11, P5, P6 ;  /* 0x00000007240d7c10 */ /* 0x000fc4000afec40b */
[----:B---3-5:R-:W-:Y:S02]  /*3380*/  FSETP.NEU.AND P5, PT, R9, RZ, PT ;  /* 0x000000ff0900720b */ /* 0x028fe40003fad000 */
[----:B------:R-:W-:Y:S02]  /*3390*/  IADD3.X R17, R36, UR7, RZ, P1, !PT ;  /* 0x0000000724117c10 */ /* 0x000fe40008ffe4ff */
[C---:B------:R-:W-:Y:S02]  /*33a0*/  IADD3 R10, P1, P2, R14.reuse, UR6, R7 ;  /* 0x000000060e0a7c10 */ /* 0x040fe4000fa3e007 */
[----:B------:R-:W-:Y:S02]  /*33b0*/  IADD3 R14, P3, R14, UR6, RZ ;  /* 0x000000060e0e7c10 */ /* 0x000fe4000ff7e0ff */
[C---:B------:R-:W-:Y:S02]  /*33c0*/  IADD3.X R11, R28.reuse, UR7, R11, P1, P2 ;  /* 0x000000071c0b7c10 */ /* 0x040fe40008fe440b */
[----:B------:R-:W-:-:S03]  /*33d0*/  IADD3.X R15, R28, UR7, RZ, P3, !PT ;  /* 0x000000071c0f7c10 */ /* 0x000fc60009ffe4ff */
[----:B------:R-:W-:Y:S06]  /*33e0*/  @!P5 BRA `(.L_x_39) ;  /* 0x0000003400a0d947 */ /* 0x000fec0003800000 */
[----:B------:R-:W-:Y:S01]  /*33f0*/  ULDC.64 UR6, c[0x0][0x5b8] ;  /* 0x00016e0000067ab9 */ /* 0x000fe20000000a00 */
[----:B------:R-:W-:Y:S01]  /*3400*/  ISETP.GE.AND P1, PT, R32, 0x1, PT ;  /* 0x000000012000780c */ /* 0x000fe20003f26270 */
[----:B------:R-:W-:Y:S01]  /*3410*/  IMAD R7, R34, UR6, RZ ;  /* 0x0000000622077c24 */ /* 0x000fe2000f8e02ff */
[----:B------:R-:W-:Y:S01]  /*3420*/  ULDC.64 UR10, c[0x0][0x5a8] ;  /* 0x00016a00000a7ab9 */ /* 0x000fe20000000a00 */
[C---:B------:R-:W-:Y:S01]  /*3430*/  IMAD.WIDE.U32 R26, R6.reuse, UR6, R26 ;  /* 0x00000006061a7c25 */ /* 0x040fe2000f8e001a */
[----:B------:R-:W-:Y:S01]  /*3440*/  ISETP.LT.OR P5, PT, R31, 0x1, !P1 ;  /* 0x000000011f00780c */ /* 0x000fe20004fa1670 */
[----:B------:R-:W-:Y:S02]  /*3450*/  BSSY B1, `(.L_x_40) ;  /* 0x000000d000017945 */ /* 0x000fe40003800000 */
[----:B------:R-:W-:Y:S01]  /*3460*/  IMAD R7, R6, UR7, R7 ;  /* 0x0000000706077c24 */ /* 0x000fe2000f8e0207 */
[----:B------:R-:W-:Y:S01]  /*3470*/  ULDC.64 UR6, c[0x0][0x5b0] ;  /* 0x00016c0000067ab9 */ /* 0x000fe20000000a00 */
[----:B------:R-:W-:-:S02]  /*3480*/  IMAD.MOV.U32 R6, RZ, RZ, R26 ;  /* 0x000000ffff067224 */ /* 0x000fc400078e001a */
[----:B------:R-:W-:Y:S02]  /*3490*/  IMAD.IADD R7, R27, 0x1, R7 ;  /* 0x000000011b077824 */ /* 0x000fe400078e0207 */
[----:B------:R-:W-:Y:S02]  /*34a0*/  IMAD R28, R25, UR6, RZ ;  /* 0x00000006191c7c24 */ /* 0x000fe4000f8e02ff */
[----:B------:R-:W-:-:S04]  /*34b0*/  IMAD.WIDE.U32 R26, R33, UR6, R6 ;  /* 0x00000006211a7c25 */ /* 0x000fc8000f8e0006 */
[--C-:B------:R-:W-:Y:S01]  /*34c0*/  IMAD R29, R33, UR7, R28.reuse ;  /* 0x00000007211d7c24 */ /* 0x100fe2000f8e021c */
[----:B------:R-:W-:Y:S02]  /*34d0*/  IADD3 R26, P2, R26, UR10, RZ ;  /* 0x0000000a1a1a7c10 */ /* 0x000fe4000ff5e0ff */
[----:B------:R-:W-:Y:S02]  /*34e0*/  PRMT R28, RZ, 0x7610, R28 ;  /* 0x00007610ff1c7816 */ /* 0x000fe4000000001c */
[----:B------:R-:W-:Y:S01]  /*34f0*/  IADD3.X R27, R27, UR11, R29, P2, !PT ;  /* 0x0000000b1b1b7c10 */ /* 0x000fe200097fe41d */
[----:B------:R-:W-:Y:S08]  /*3500*/  @P5 BRA `(.L_x_41) ;  /* 0x0000000000045947 */ /* 0x000ff00003800000 */
[----:B------:R0:W5:Y:S02]  /*3510*/  LDG.E.U8 R28, desc[UR16][R26.64] ;  /* 0x000000101a1c7981 */ /* 0x000164000c1e1100 */
.L_x_41:
[----:B------:R-:W-:Y:S05]  /*3520*/  BSYNC B1 ;  /* 0x0000000000017941 */ /* 0x000fea0003800000 */
.L_x_40:
[----:B-----5:R-:W-:Y:S01]  /*3530*/  LOP3.LUT R28, R28, 0xff, RZ, 0xc0, !PT ;  /* 0x000000ff1c1c7812 */ /* 0x020fe200078ec0ff */
[----:B------:R-:W-:Y:S01]  /*3540*/  BSSY B1, `(.L_x_42) ;  /* 0x000000b000017945 */ /* 0x000fe20003800000 */
[----:B------:R-:W-:Y:S02]  /*3550*/  ISETP.LT.OR P3, PT, R31, 0x2, !P1 ;  /* 0x000000021f00780c */ /* 0x000fe40004f61670 */
[----:B------:R-:W-:-:S05]  /*3560*/  F2FP.F16.E5M2.UNPACK_B R28, R28 ;  /* 0x0000001cff1c723e */ /* 0x000fca00020004ff */
[----:B------:R-:W-:-:S05]  /*3570*/  HADD2.F32 R28, -RZ, R28.H0_H0 ;  /* 0x2000001cff1c7230 */ /* 0x000fca0000004100 */
[----:B------:R-:W-:-:S04]  /*3580*/  FMUL R28, R28, R9 ;  /* 0x000000091c1c7220 */ /* 0x000fc80000400000 */
[----:B--2---:R-:W-:-:S05]  /*3590*/  FFMA R28, R145, R8, R28 ;  /* 0x00000008911c7223 */ /* 0x004fca000000001c */
[----:B------:R-:W-:Y:S02]  /*35a0*/  F2FP.SATFINITE.E5M2.F32.PACK_AB_MERGE_C R29, RZ, R28, RZ ;  /* 0x0000001cff1d723e */ /* 0x000fe400048060ff */
[----:B------:R-:W-:-:S03]  /*35b0*/  PRMT R28, RZ, 0x7610, R28 ;  /* 0x00007610ff1c7816 */ /* 0x000fc6000000001c */
[----:B------:R1:W-:Y:S01]  /*35c0*/  @!P5 STG.E.U8 desc[UR16][R16.64], R29 ;  /* 0x0000001d1000d986 */ /* 0x0003e2000c101110 */
[----:B------:R-:W-:Y:S05]  /*35d0*/  @P3 BRA `(.L_x_43) ;  /* 0x0000000000043947 */ /* 0x000fea0003800000 */
[----:B------:R2:W5:Y:S02]  /*35e0*/  LDG.E.U8 R28, desc[UR16][R26.64+0x1] ;  /* 0x000001101a1c7981 */ /* 0x000564000c1e1100 */
.L_x_43:
[----:B------:R-:W-:Y:S05]  /*35f0*/  BSYNC B1 ;  /* 0x0000000000017941 */ /* 0x000fea0003800000 */
.L_x_42:
[----:B-----5:R-:W-:Y:S01]  /*3600*/  LOP3.LUT R28, R28, 0xff, RZ, 0xc0, !PT ;  /* 0x000000ff1c1c7812 */ /* 0x020fe200078ec0ff */
[----:B------:R-:W-:Y:S01]  /*3610*/  BSSY B1, `(.L_x_44) ;  /* 0x0000013000017945 */ /* 0x000fe20003800000 */
[----:B------:R-:W-:Y:S02]  /*3620*/  IADD3 R37, P2, R33, 0x8, RZ ;  /* 0x0000000821257810 */ /* 0x000fe40007f5e0ff */
[----:B------:R-:W-:-:S03]  /*3630*/  F2FP.F16.E5M2.UNPACK_B R28, R28 ;  /* 0x0000001cff1c723e */ /* 0x000fc600020004ff */
[----:B-1----:R-:W-:Y:S01]  /*3640*/  IMAD.X R29, RZ, RZ, R25, P2 ;  /* 0x000000ffff1d7224 */ /* 0x002fe200010e0619 */
[----:B------:R-:W-:Y:S01]  /*3650*/  ISETP.GE.AND P2, PT, R32, 0x9, PT ;  /* 0x000000092000780c */ /* 0x000fe20003f46270 */
[----:B------:R-:W-:Y:S02]  /*3660*/  HADD2.F32 R28, -RZ, R28.H0_H0 ;  /* 0x2000001cff1c7230 */ /* 0x000fe40000004100 */
[----:B------:R-:W-:Y:S01]  /*3670*/  IMAD R34, R29, UR6, RZ ;  /* 0x000000061d227c24 */ /* 0x000fe2000f8e02ff */
[----:B------:R-:W-:Y:S02]  /*3680*/  ISETP.LT.OR P5, PT, R31, 0x1, !P2 ;  /* 0x000000011f00780c */ /* 0x000fe400057a1670 */
[----:B------:R-:W-:Y:S01]  /*3690*/  FMUL R35, R28, R9 ;  /* 0x000000091c237220 */ /* 0x000fe20000400000 */
[----:B------:R-:W-:-:S04]  /*36a0*/  IMAD.WIDE.U32 R28, R37, UR6, R6 ;  /* 0x00000006251c7c25 */ /* 0x000fc8000f8e0006 */
[----:B------:R-:W-:Y:S01]  /*36b0*/  FFMA R35, R144, R8, R35 ;  /* 0x0000000890237223 */ /* 0x000fe20000000023 */
[--C-:B------:R-:W-:Y:S01]  /*36c0*/  IMAD R37, R37, UR7, R34.reuse ;  /* 0x0000000725257c24 */ /* 0x100fe2000f8e0222 */
[----:B------:R-:W-:Y:S02]  /*36d0*/  IADD3 R28, P6, R28, UR10, RZ ;  /* 0x0000000a1c1c7c10 */ /* 0x000fe4000ffde0ff */
[----:B------:R-:W-:Y:S02]  /*36e0*/  PRMT R34, RZ, 0x7610, R34 ;  /* 0x00007610ff227816 */ /* 0x000fe40000000022 */
[----:B------:R-:W-:Y:S02]  /*36f0*/  F2FP.SATFINITE.E5M2.F32.PACK_AB_MERGE_C R35, RZ, R35, RZ ;  /* 0x00000023ff23723e */ /* 0x000fe400048060ff */
[----:B------:R-:W-:-:S03]  /*3700*/  IADD3.X R29, R29, UR11, R37, P6, !PT ;  /* 0x0000000b1d1d7c10 */ /* 0x000fc6000b7fe425 */
[----:B------:R1:W-:Y:S01]  /*3710*/  @!P3 STG.E.U8 desc[UR16][R16.64+0x1], R35 ;  /* 0x000001231000b986 */ /* 0x0003e2000c101110 */
[----:B------:R-:W-:Y:S05]  /*3720*/  @P5 BRA `(.L_x_45) ;  /* 0x0000000000045947 */ /* 0x000fea0003800000 */
[----:B------:R3:W5:Y:S02]  /*3730*/  LDG.E.U8 R34, desc[UR16][R28.64] ;  /* 0x000000101c227981 */ /* 0x000764000c1e1100 */
.L_x_45:
[----:B------:R-:W-:Y:S05]  /*3740*/  BSYNC B1 ;  /* 0x0000000000017941 */ /* 0x000fea0003800000 */
.L_x_44:
[----:B-----5:R-:W-:Y:S01]  /*3750*/  LOP3.LUT R34, R34, 0xff, RZ, 0xc0, !PT ;  /* 0x000000ff22227812 */ /* 0x020fe200078ec0ff */
[----:B------:R-:W-:Y:S01]  /*3760*/  BSSY B1, `(.L_x_46) ;  /* 0x000000b000017945 */ /* 0x000fe20003800000 */
[----:B------:R-:W-:Y:S02]  /*3770*/  ISETP.LT.OR P3, PT, R31, 0x2, !P2 ;  /* 0x000000021f00780c */ /* 0x000fe40005761670 */
[----:B------:R-:W-:-:S05]  /*3780*/  F2FP.F16.E5M2.UNPACK_B R34, R34 ;  /* 0x00000022ff22723e */ /* 0x000fca00020004ff */
[----:B------:R-:W-:-:S05]  /*3790*/  HADD2.F32 R34, -RZ, R34.H0_H0 ;  /* 0x20000022ff227230 */ /* 0x000fca0000004100 */
[----:B------:R-:W-:-:S04]  /*37a0*/  FMUL R34, R34, R9 ;  /* 0x0000000922227220 */ /* 0x000fc80000400000 */
[----:B------:R-:W-:-:S05]  /*37b0*/  FFMA R34, R143, R8, R34 ;  /* 0x000000088f227223 */ /* 0x000fca0000000022 */
[----:B-1----:R-:W-:Y:S02]  /*37c0*/  F2FP.SATFINITE.E5M2.F32.PACK_AB_MERGE_C R35, RZ, R34, RZ ;  /* 0x00000022ff23723e */ /* 0x002fe400048060ff */
[----:B------:R-:W-:-:S03]  /*37d0*/  PRMT R34, RZ, 0x7610, R34 ;  /* 0x00007610ff227816 */ /* 0x000fc60000000022 */
[----:B------:R1:W-:Y:S01]  /*37e0*/  @!P5 STG.E.U8 desc[UR16][R14.64], R35 ;  /* 0x000000230e00d986 */ /* 0x0003e2000c101110 */
[----:B------:R-:W-:Y:S05]  /*37f0*/  @P3 BRA `(.L_x_47) ;  /* 0x0000000000043947 */ /* 0x000fea0003800000 */
[----:B------:R4:W5:Y:S02]  /*3800*/  LDG.E.U8 R34, desc[UR16][R28.64+0x1] ;  /* 0x000001101c227981 */ /* 0x000964000c1e1100 */
.L_x_47:
[----:B------:R-:W-:Y:S05]  /*3810*/  BSYNC B1 ;  /* 0x0000000000017941 */ /* 0x000fea0003800000 */
.L_x_46:
[----:B-----5:R-:W-:Y:S01]  /*3820*/  LOP3.LUT R34, R34, 0xff, RZ, 0xc0, !PT ;  /* 0x000000ff22227812 */ /* 0x020fe200078ec0ff */
[----:B------:R-:W-:Y:S01]  /*3830*/  BSSY B1, `(.L_x_48) ;  /* 0x000000b000017945 */ /* 0x000fe20003800000 */
[----:B------:R-:W-:Y:S02]  /*3840*/  ISETP.LT.OR P5, PT, R31, 0x9, !P1 ;  /* 0x000000091f00780c */ /* 0x000fe40004fa1670 */
[----:B------:R-:W-:-:S05]  /*3850*/  F2FP.F16.E5M2.UNPACK_B R34, R34 ;  /* 0x00000022ff22723e */ /* 0x000fca00020004ff */
[----:B------:R-:W-:-:S05]  /*3860*/  HADD2.F32 R34, -RZ, R34.H0_H0 ;  /* 0x20000022ff227230 */ /* 0x000fca0000004100 */
[----:B-1----:R-:W-:Y:S01]  /*3870*/  FMUL R35, R34, R9 ;  /* 0x0000000922237220 */ /* 0x002fe20000400000 */
[----:B------:R-:W-:-:S03]  /*3880*/  PRMT R34, RZ, 0x7610, R34 ;  /* 0x00007610ff227816 */ /* 0x000fc60000000022 */
[----:B------:R-:W-:-:S05]  /*3890*/  FFMA R35, R142, R8, R35 ;  /* 0x000000088e237223 */ /* 0x000fca0000000023 */
[----:B------:R-:W-:-:S05]  /*38a0*/  F2FP.SATFINITE.E5M2.F32.PACK_AB_MERGE_C R35, RZ, R35, RZ ;  /* 0x00000023ff23723e */ /* 0x000fca00048060ff */
[----:B------:R1:W-:Y:S01]  /*38b0*/  @!P3 STG.E.U8 desc[UR16][R14.64+0x1], R35 ;  /* 0x000001230e00b986 */ /* 0x0003e2000c101110 */
[----:B------:R-:W-:Y:S05]  /*38c0*/  @P5 BRA `(.L_x_49) ;  /* 0x0000000000045947 */ /* 0x000fea0003800000 */
[----:B------:R0:W5:Y:S02]  /*38d0*/  LDG.E.U8 R34, desc[UR16][R26.64+0x8] ;  /* 0x000008101a227981 */ /* 0x000164000c1e1100 */
.L_x_49:
[----:B------:R-:W-:Y:S05]  /*38e0*/  BSYNC B1 ;  /* 0x0000000000017941 */ /* 0x000fea0003800000 */
.L_x_48:
        /* <DEDUP_REMOVED lines=12> */
.L_x_51:
[----:B------:R-:W-:Y:S05]  /*39b0*/  BSYNC B1 ;  /* 0x0000000000017941 */ /* 0x000fea0003800000 */
.L_x_50:
        /* <DEDUP_REMOVED lines=12> */
.L_x_53:
[----:B------:R-:W-:Y:S05]  /*3a80*/  BSYNC B1 ;  /* 0x0000000000017941 */ /* 0x000fea0003800000 */
.L_x_52:
        /* <DEDUP_REMOVED lines=12> */
.L_x_55:
[----:B------:R-:W-:Y:S05]  /*3b50*/  BSYNC B1 ;  /* 0x0000000000017941 */ /* 0x000fea0003800000 */
.L_x_54:
        /* <DEDUP_REMOVED lines=12> */
.L_x_57:
[----:B------:R-:W-:Y:S05]  /*3c20*/  BSYNC B1 ;  /* 0x0000000000017941 */ /* 0x000fea0003800000 */
.L_x_56:
        /* <DEDUP_REMOVED lines=12> */
.L_x_59:
[----:B------:R-:W-:Y:S05]  /*3cf0*/  BSYNC B1 ;  /* 0x0000000000017941 */ /* 0x000fea0003800000 */
.L_x_58:
        /* <DEDUP_REMOVED lines=12> */
.L_x_61:
[----:B------:R-:W-:Y:S05]  /*3dc0*/  BSYNC B1 ;  /* 0x0000000000017941 */ /* 0x000fea0003800000 */
.L_x_60:
        /* <DEDUP_REMOVED lines=12> */
.L_x_63:
[----:B------:R-:W-:Y:S05]  /*3e90*/  BSYNC B1 ;  /* 0x0000000000017941 */ /* 0x000fea0003800000 */
.L_x_62:
        /* <DEDUP_REMOVED lines=12> */
.L_x_65:
[----:B------:R-:W-:Y:S05]  /*3f60*/  BSYNC B1 ;  /* 0x0000000000017941 */ /* 0x000fea0003800000 */
.L_x_64:
        /* <DEDUP_REMOVED lines=12> */
.L_x_67:
[----:B------:R-:W-:Y:S05]  /*4030*/  BSYNC B1 ;  /* 0x0000000000017941 */ /* 0x000fea0003800000 */
.L_x_66:
        /* <DEDUP_REMOVED lines=12> */
.L_x_69:
[----:B------:R-:W-:Y:S05]  /*4100*/  BSYNC B1 ;  /* 0x0000000000017941 */ /* 0x000fea0003800000 */
.L_x_68:
        /* <DEDUP_REMOVED lines=12> */
.L_x_71:
[----:B------:R-:W-:Y:S05]  /*41d0*/  BSYNC B1 ;  /* 0x0000000000017941 */ /* 0x000fea0003800000 */
.L_x_70:
        /* <DEDUP_REMOVED lines=12> */
.L_x_73:
[----:B------:R-:W-:Y:S05]  /*42a0*/  BSYNC B1 ;  /* 0x0000000000017941 */ /* 0x000fea0003800000 */
.L_x_72:
        /* <DEDUP_REMOVED lines=12> */
.L_x_75:
[----:B------:R-:W-:Y:S05]  /*4370*/  BSYNC B1 ;  /* 0x0000000000017941 */ /* 0x000fea0003800000 */
.L_x_74:
        /* <DEDUP_REMOVED lines=12> */
.L_x_77:
[----:B------:R-:W-:Y:S05]  /*4440*/  BSYNC B1 ;  /* 0x0000000000017941 */ /* 0x000fea0003800000 */
.L_x_76:
        /* <DEDUP_REMOVED lines=12> */
.L_x_79:
[----:B------:R-:W-:Y:S05]  /*4510*/  BSYNC B1 ;  /* 0x0000000000017941 */ /* 0x000fea0003800000 */
.L_x_78:
        /* <DEDUP_REMOVED lines=12> */
.L_x_81:
[----:B------:R-:W-:Y:S05]  /*45e0*/  BSYNC B1 ;  /* 0x0000000000017941 */ /* 0x000fea0003800000 */
.L_x_80:
        /* <DEDUP_REMOVED lines=12> */
.L_x_83:
[----:B------:R-:W-:Y:S05]  /*46b0*/  BSYNC B1 ;  /* 0x0000000000017941 */ /* 0x000fea0003800000 */
.L_x_82:
        /* <DEDUP_REMOVED lines=12> */
.L_x_85:
[----:B------:R-:W-:Y:S05]  /*4780*/  BSYNC B1 ;  /* 0x0000000000017941 */ /* 0x000fea0003800000 */
.L_x_84:
        /* <DEDUP_REMOVED lines=12> */
.L_x_87:
[----:B------:R-:W-:Y:S05]  /*4850*/  BSYNC B1 ;  /* 0x0000000000017941 */ /* 0x000fea0003800000 */
.L_x_86:
        /* <DEDUP_REMOVED lines=12> */
.L_x_89:
[----:B------:R-:W-:Y:S05]  /*4920*/  BSYNC B1 ;  /* 0x0000000000017941 */ /* 0x000fea0003800000 */
.L_x_88:
        /* <DEDUP_REMOVED lines=12> */
.L_x_91:
[----:B------:R-:W-:Y:S05]  /*49f0*/  BSYNC B1 ;  /* 0x0000000000017941 */ /* 0x000fea0003800000 */
.L_x_90:
        /* <DEDUP_REMOVED lines=12> */
.L_x_93:
[----:B------:R-:W-:Y:S05]  /*4ac0*/  BSYNC B1 ;  /* 0x0000000000017941 */ /* 0x000fea0003800000 */
.L_x_92:
        /* <DEDUP_REMOVED lines=12> */
.L_x_95:
[----:B------:R-:W-:Y:S05]  /*4b90*/  BSYNC B1 ;  /* 0x0000000000017941 */ /* 0x000fea0003800000 */
.L_x_94:
        /* <DEDUP_REMOVED lines=12> */
.L_x_97:
[----:B------:R-:W-:Y:S05]  /*4c60*/  BSYNC B1 ;  /* 0x0000000000017941 */ /* 0x000fea0003800000 */
.L_x_96:
        /* <DEDUP_REMOVED lines=12> */
.L_x_99:
[----:B------:R-:W-:Y:S05]  /*4d30*/  BSYNC B1 ;  /* 0x0000000000017941 */ /* 0x000fea0003800000 */
.L_x_98:
[----:B-----5:R-:W-:Y:S01]  /*4d40*/  LOP3.LUT R34, R34, 0xff, RZ, 0xc0, !PT ;  /* 0x000000ff22227812 */ /* 0x020fe200078ec0ff */
[----:B------:R-:W-:Y:S01]  /*4d50*/  BSSY B1, `(.L_x_100) ;  /* 0x000000b000017945 */ /* 0x000fe20003800000 */
[----:B------:R-:W-:Y:S02]  /*4d60*/  ISETP.LT.OR P3, PT, R31, 0x39, !P2 ;  /* 0x000000391f00780c */ /* 0x000fe40005761670 */
[----:B------:R-:W-:Y:S02]  /*4d70*/  F2FP.F16.E5M2.UNPACK_B R34, R34 ;  /* 0x00000022ff22723e */ /* 0x000fe400020004ff */
[----:B0-2---:R-:W-:-:S03]  /*4d80*/  PRMT R26, RZ, 0x7610, R26 ;  /* 0x00007610ff1a7816 */ /* 0x005fc6000000001a */
[----:B------:R-:W-:-:S05]  /*4d90*/  HADD2.F32 R34, -RZ, R34.H0_H0 ;  /* 0x20000022ff227230 */ /* 0x000fca0000004100 */
[----:B------:R-:W-:-:S04]  /*4da0*/  FMUL R27, R34, R9 ;  /* 0x00000009221b7220 */ /* 0x000fc80000400000 */
[----:B------:R-:W-:-:S05]  /*4db0*/  FFMA R27, R116, R8, R27 ;  /* 0x00000008741b7223 */ /* 0x000fca000000001b */
[----:B------:R-:W-:-:S05]  /*4dc0*/  F2FP.SATFINITE.E5M2.F32.PACK_AB_MERGE_C R27, RZ, R27, RZ ;  /* 0x0000001bff1b723e */ /* 0x000fca00048060ff */
[----:B------:R0:W-:Y:S01]  /*4dd0*/  @!P1 STG.E.U8 desc[UR16][R16.64+0x39], R27 ;  /* 0x0000391b10009986 */ /* 0x0001e2000c101110 */
[----:B------:R-:W-:Y:S05]  /*4de0*/  @P3 BRA `(.L_x_101) ;  /* 0x0000000000043947 */ /* 0x000fea0003800000 */
[----:B------:R2:W5:Y:S02]  /*4df0*/  LDG.E.U8 R26, desc[UR16][R28.64+0x38] ;  /* 0x000038101c1a7981 */ /* 0x000564000c1e1100 */
.L_x_101:
[----:B------:R-:W-:Y:S05]  /*4e00*/  BSYNC B1 ;  /* 0x0000000000017941 */ /* 0x000fea0003800000 */
.L_x_100:
[----:B-----5:R-:W-:Y:S01]  /*4e10*/  LOP3.LUT R26, R26, 0xff, RZ, 0xc0, !PT ;  /* 0x000000ff1a1a7812 */ /* 0x020fe200078ec0ff */
[----:B------:R-:W-:Y:S01]  /*4e20*/  BSSY B1, `(.L_x_102) ;  /* 0x000000b000017945 */ /* 0x000fe20003800000 */
[----:B------:R-:W-:Y:S02]  /*4e30*/  ISETP.LT.OR P2, PT, R31, 0x3a, !P2 ;  /* 0x0000003a1f00780c */ /* 0x000fe40005741670 */
[----:B------:R-:W-:Y:S02]  /*4e40*/  F2FP.F16.E5M2.UNPACK_B R26, R26 ;  /* 0x0000001aff1a723e */ /* 0x000fe400020004ff */
[----:B01----:R-:W-:-:S03]  /*4e50*/  PRMT R16, RZ, 0x7610, R16 ;  /* 0x00007610ff107816 */ /* 0x003fc60000000010 */
[----:B------:R-:W-:-:S05]  /*4e60*/  HADD2.F32 R26, -RZ, R26.H0_H0 ;  /* 0x2000001aff1a7230 */ /* 0x000fca0000004100 */
[----:B------:R-:W-:-:S04]  /*4e70*/  FMUL R26, R26, R9 ;  /* 0x000000091a1a7220 */ /* 0x000fc80000400000 */
[----:B------:R-:W-:-:S05]  /*4e80*/  FFMA R26, R115, R8, R26 ;  /* 0x00000008731a7223 */ /* 0x000fca000000001a */
[----:B------:R-:W-:-:S05]  /*4e90*/  F2FP.SATFINITE.E5M2.F32.PACK_AB_MERGE_C R17, RZ, R26, RZ ;  /* 0x0000001aff11723e */ /* 0x000fca00048060ff */
[----:B------:R0:W-:Y:S01]  /*4ea0*/  @!P3 STG.E.U8 desc[UR16][R14.64+0x38], R17 ;  /* 0x000038110e00b986 */ /* 0x0001e2000c101110 */
[----:B------:R-:W-:Y:S05]  /*4eb0*/  @P2 BRA `(.L_x_103) ;  /* 0x0000000000042947 */ /* 0x000fea0003800000 */
[----:B------:R1:W5:Y:S02]  /*4ec0*/  LDG.E.U8 R16, desc[UR16][R28.64+0x39] ;  /* 0x000039101c107981 */ /* 0x000364000c1e1100 */
.L_x_103:
[----:B------:R-:W-:Y:S05]  /*4ed0*/  BSYNC B1 ;  /* 0x0000000000017941 */ /* 0x000fea0003800000 */
.L_x_102:
[----:B-----5:R-:W-:Y:S01]  /*4ee0*/  LOP3.LUT R16, R16, 0xff, RZ, 0xc0, !PT ;  /* 0x000000ff10107812 */ /* 0x020fe200078ec0ff */
[----:B------:R-:W-:Y:S01]  /*4ef0*/  BSSY B1, `(.L_x_104) ;  /* 0x0000013000017945 */ /* 0x000fe20003800000 */
[----:B-1234-:R-:W-:Y:S02]  /*4f00*/  IADD3 R29, P1, R33, 0x80, RZ ;  /* 0x00000080211d7810 */ /* 0x01efe40007f3e0ff */
[----:B------:R-:W-:-:S03]  /*4f10*/  F2FP.F16.E5M2.UNPACK_B R16, R16 ;  /* 0x00000010ff10723e */ /* 0x000fc600020004ff */
[----:B0-----:R-:W-:Y:S01]  /*4f20*/  IMAD.X R17, RZ, RZ, R25, P1 ;  /* 0x000000ffff117224 */ /* 0x001fe200008e0619 */
        /* <DEDUP_REMOVED lines=15> */
.L_x_105:
[----:B------:R-:W-:Y:S05]  /*5020*/  BSYNC B1 ;  /* 0x0000000000017941 */ /* 0x000fea0003800000 */
.L_x_104:
[----:B-----5:R-:W-:Y:S01]  /*5030*/  LOP3.LUT R26, R26, 0xff, RZ, 0xc0, !PT ;  /* 0x000000ff1a1a7812 */ /* 0x020fe200078ec0ff */
[----:B------:R-:W-:Y:S01]  /*5040*/  BSSY B1, `(.L_x_106) ;  /* 0x000000b000017945 */ /* 0x000fe20003800000 */
[----:B------:R-:W-:Y:S02]  /*5050*/  ISETP.LT.OR P3, PT, R31, 0x2, !P1 ;  /* 0x000000021f00780c */ /* 0x000fe40004f61670 */
[----:B------:R-:W-:Y:S02]  /*5060*/  F2FP.F16.E5M2.UNPACK_B R26, R26 ;  /* 0x0000001aff1a723e */ /* 0x000fe400020004ff */
[----:B0-----:R-:W-:-:S03]  /*5070*/  PRMT R14, RZ, 0x7610, R14 ;  /* 0x00007610ff0e7816 */ /* 0x001fc6000000000e */
[----:B------:R-:W-:-:S05]  /*5080*/  HADD2.F32 R26, -RZ, R26.H0_H0 ;  /* 0x2000001aff1a7230 */ /* 0x000fca0000004100 */
[----:B------:R-:W-:-:S04]  /*5090*/  FMUL R26, R26, R9 ;  /* 0x000000091a1a7220 */ /* 0x000fc80000400000 */
[----:B------:R-:W-:-:S05]  /*50a0*/  FFMA R26, R113, R8, R26 ;  /* 0x00000008711a7223 */ /* 0x000fca000000001a */
[----:B------:R-:W-:-:S05]  /*50b0*/  F2FP.SATFINITE.E5M2.F32.PACK_AB_MERGE_C R15, RZ, R26, RZ ;  /* 0x0000001aff0f723e */ /* 0x000fca00048060ff */
[----:B------:R0:W-:Y:S01]  /*50c0*/  @!P5 STG.E.U8 desc[UR16][R12.64], R15 ;  /* 0x0000000f0c00d986 */ /* 0x0001e2000c101110 */
[----:B------:R-:W-:Y:S05]  /*50d0*/  @P3 BRA `(.L_x_107) ;  /* 0x0000000000043947 */ /* 0x000fea0003800000 */
[----:B------:R2:W5:Y:S02]  /*50e0*/  LDG.E.U8 R14, desc[UR16][R16.64+0x1] ;  /* 0x00000110100e7981 */ /* 0x000564000c1e1100 */
.L_x_107:
[----:B------:R-:W-:Y:S05]  /*50f0*/  BSYNC B1 ;  /* 0x0000000000017941 */ /* 0x000fea0003800000 */
.L_x_106:
[----:B-----5:R-:W-:Y:S01]  /*5100*/  LOP3.LUT R14, R14, 0xff, RZ, 0xc0, !PT ;  /* 0x000000ff0e0e7812 */ /* 0x020fe200078ec0ff */
[----:B------:R-:W-:Y:S01]  /*5110*/  BSSY B1, `(.L_x_108) ;  /* 0x0000013000017945 */ /* 0x000fe20003800000 */
[----:B------:R-:W-:Y:S02]  /*5120*/  IADD3 R33, P2, R33, 0x88, RZ ;  /* 0x0000008821217810 */ /* 0x000fe40007f5e0ff */
[----:B------:R-:W-:-:S03]  /*5130*/  F2FP.F16.E5M2.UNPACK_B R14, R14 ;  /* 0x0000000eff0e723e */ /* 0x000fc600020004ff */
[----:B------:R-:W-:Y:S01]  /*5140*/  IMAD.X R24, RZ, RZ, R25, P2 ;  /* 0x000000ffff187224 */ /* 0x000fe200010e0619 */
[----:B------:R-:W-:Y:S01]  /*5150*/  ISETP.GE.AND P2, PT, R32, 0x89, PT ;  /* 0x000000892000780c */ /* 0x000fe20003f46270 */
[----:B------:R-:W-:Y:S02]  /*5160*/  HADD2.F32 R14, -RZ, R14.H0_H0 ;  /* 0x2000000eff0e7230 */ /* 0x000fe40000004100 */
[----:B------:R-:W-:Y:S01]  /*5170*/  IMAD R24, R24, UR6, RZ ;  /* 0x0000000618187c24 */ /* 0x000fe2000f8e02ff */
[----:B------:R-:W-:Y:S01]  /*5180*/  ISETP.LT.OR P5, PT, R31, 0x1, !P2 ;  /* 0x000000011f00780c */ /* 0x000fe200057a1670 */
[----:B------:R-:W-:-:S04]  /*5190*/  IMAD.WIDE.U32 R6, R33, UR6, R6 ;  /* 0x0000000621067c25 */ /* 0x000fc8000f8e0006 */
[----:B0-----:R-:W-:Y:S01]  /*51a0*/  FMUL R15, R14, R9 ;  /* 0x000000090e0f7220 */ /* 0x001fe20000400000 */
[----:B------:R-:W-:Y:S01]  /*51b0*/  PRMT R14, RZ, 0x7610, R14 ;  /* 0x00007610ff0e7816 */ /* 0x000fe2000000000e */
[----:B------:R-:W-:Y:S02]  /*51c0*/  IMAD R33, R33, UR7, R24 ;  /* 0x0000000721217c24 */ /* 0x000fe4000f8e0218 */
[----:B------:R-:W-:Y:S01]  /*51d0*/  FFMA R15, R112, R8, R15 ;  /* 0x00000008700f7223 */ /* 0x000fe2000000000f */
[----:B------:R-:W-:-:S04]  /*51e0*/  IADD3 R6, P6, R6, UR10, RZ ;  /* 0x0000000a06067c10 */ /* 0x000fc8000ffde0ff */
[----:B------:R-:W-:Y:S02]  /*51f0*/  F2FP.SATFINITE.E5M2.F32.PACK_AB_MERGE_C R15, RZ, R15, RZ ;  /* 0x0000000fff0f723e */ /* 0x000fe400048060ff */
[----:B------:R-:W-:-:S03]  /*5200*/  IADD3.X R7, R7, UR11, R33, P6, !PT ;  /* 0x0000000b07077c10 */ /* 0x000fc6000b7fe421 */
[----:B------:R0:W-:Y:S01]  /*5210*/  @!P3 STG.E.U8 desc[UR16][R12.64+0x1], R15 ;  /* 0x0000010f0c00b986 */ /* 0x0001e2000c101110 */
[----:B------:R-:W-:Y:S05]  /*5220*/  @P5 BRA `(.L_x_109) ;  /* 0x0000000000045947 */ /* 0x000fea0003800000 */
[----:B------:R3:W5:Y:S02]  /*5230*/  LDG.E.U8 R14, desc[UR16][R6.64] ;  /* 0x00000010060e7981 */ /* 0x000764000c1e1100 */
.L_x_109:
[----:B------:R-:W-:Y:S05]  /*5240*/  BSYNC B1 ;  /* 0x0000000000017941 */ /* 0x000fea0003800000 */
.L_x_108:
[----:B-----5:R-:W-:Y:S01]  /*5250*/  LOP3.LUT R14, R14, 0xff, RZ, 0xc0, !PT ;  /* 0x000000ff0e0e7812 */ /* 0x020fe200078ec0ff */
[----:B------:R-:W-:Y:S01]  /*5260*/  BSSY B1, `(.L_x_110) ;  /* 0x000000b000017945 */ /* 0x000fe20003800000 */
[----:B------:R-:W-:Y:S02]  /*5270*/  ISETP.LT.OR P3, PT, R31, 0x2, !P2 ;  /* 0x000000021f00780c */ /* 0x000fe40005761670 */
[----:B------:R-:W-:-:S05]  /*5280*/  F2FP.F16.E5M2.UNPACK_B R14, R14 ;  /* 0x0000000eff0e723e */ /* 0x000fca00020004ff */
[----:B------:R-:W-:-:S05]  /*5290*/  HADD2.F32 R14, -RZ, R14.H0_H0 ;  /* 0x2000000eff0e7230 */ /* 0x000fca0000004100 */
[----:B------:R-:W-:-:S04]  /*52a0*/  FMUL R14, R14, R9 ;  /* 0x000000090e0e7220 */ /* 0x000fc80000400000 */
[----:B------:R-:W-:-:S05]  /*52b0*/  FFMA R14, R111, R8, R14 ;  /* 0x000000086f0e7223 */ /* 0x000fca000000000e */
[----:B0-----:R-:W-:Y:S02]  /*52c0*/  F2FP.SATFINITE.E5M2.F32.PACK_AB_MERGE_C R15, RZ, R14, RZ ;  /* 0x0000000eff0f723e */ /* 0x001fe400048060ff */
[----:B------:R-:W-:-:S03]  /*52d0*/  PRMT R14, RZ, 0x7610, R14 ;  /* 0x00007610ff0e7816 */ /* 0x000fc6000000000e */
[----:B------:R0:W-:Y:S01]  /*52e0*/  @!P5 STG.E.U8 desc[UR16][R10.64], R15 ;  /* 0x0000000f0a00d986 */ /* 0x0001e2000c101110 */
[----:B------:R-:W-:Y:S05]  /*52f0*/  @P3 BRA `(.L_x_111) ;  /* 0x0000000000043947 */ /* 0x000fea0003800000 */
[----:B------:R4:W5:Y:S02]  /*5300*/  LDG.E.U8 R14, desc[UR16][R6.64+0x1] ;  /* 0x00000110060e7981 */ /* 0x000964000c1e1100 */
.L_x_111:
[----:B------:R-:W-:Y:S05]  /*5310*/  BSYNC B1 ;  /* 0x0000000000017941 */ /* 0x000fea0003800000 */
.L_x_110:
[----:B-----5:R-:W-:Y:S01]  /*5320*/  LOP3.LUT R14, R14, 0xff, RZ, 0xc0, !PT ;  /* 0x000000ff0e0e7812 */ /* 0x020fe200078ec0ff */
[----:B------:R-:W-:Y:S01]  /*5330*/  BSSY B1, `(.L_x_112) ;  /* 0x000000b000017945 */ /* 0x000fe20003800000 */
[----:B------:R-:W-:Y:S02]  /*5340*/  ISETP.LT.OR P5, PT, R31, 0x9, !P1 ;  /* 0x000000091f00780c */ /* 0x000fe40004fa1670 */
[----:B------:R-:W-:-:S05]  /*5350*/  F2FP.F16.E5M2.UNPACK_B R14, R14 ;  /* 0x0000000eff0e723e */ /* 0x000fca00020004ff */
[----:B------:R-:W-:-:S05]  /*5360*/  HADD2.F32 R14, -RZ, R14.H0_H0 ;  /* 0x2000000eff0e7230 */ /* 0x000fca0000004100 */
[----:B0-----:R-:W-:Y:S01]  /*5370*/  FMUL R15, R14, R9 ;  /* 0x000000090e0f7220 */ /* 0x001fe20000400000 */
[----:B------:R-:W-:-:S03]  /*5380*/  PRMT R14, RZ, 0x7610, R14 ;  /* 0x00007610ff0e7816 */ /* 0x000fc6000000000e */
[----:B------:R-:W-:-:S05]  /*5390*/  FFMA R15, R110, R8, R15 ;  /* 0x000000086e0f7223 */ /* 0x000fca000000000f */
[----:B------:R-:W-:-:S05]  /*53a0*/  F2FP.SATFINITE.E5M2.F32.PACK_AB_MERGE_C R15, RZ, R15, RZ ;  /* 0x0000000fff0f723e */ /* 0x000fca00048060ff */
[----:B------:R0:W-:Y:S01]  /*53b0*/  @!P3 STG.E.U8 desc[UR16][R10.64+0x1], R15 ;  /* 0x0000010f0a00b986 */ /* 0x0001e2000c101110 */
[----:B------:R-:W-:Y:S05]  /*53c0*/  @P5 BRA `(.L_x_113) ;  /* 0x0000000000045947 */ /* 0x000fea0003800000 */
[----:B------:R0:W5:Y:S02]  /*53d0*/  LDG.E.U8 R14, desc[UR16][R16.64+0x8] ;  /* 0x00000810100e7981 */ /* 0x000164000c1e1100 */
.L_x_113:
[----:B------:R-:W-:Y:S05]  /*53e0*/  BSYNC B1 ;  /* 0x0000000000017941 */ /* 0x000fea0003800000 */
.L_x_112:
        /* <DEDUP_REMOVED lines=12> */
.L_x_115:
[----:B------:R-:W-:Y:S05]  /*54b0*/  BSYNC B1 ;  /* 0x0000000000017941 */ /* 0x000fea0003800000 */
.L_x_114:
        /* <DEDUP_REMOVED lines=12> */
.L_x_117:
[----:B------:R-:W-:Y:S05]  /*5580*/  BSYNC B1 ;  /* 0x0000000000017941 */ /* 0x000fea0003800000 */
.L_x_116:
        /* <DEDUP_REMOVED lines=12> */
.L_x_119:
[----:B------:R-:W-:Y:S05]  /*5650*/  BSYNC B1 ;  /* 0x0000000000017941 */ /* 0x000fea0003800000 */
.L_x_118:
        /* <DEDUP_REMOVED lines=12> */
.L_x_121:
[----:B------:R-:W-:Y:S05]  /*5720*/  BSYNC B1 ;  /* 0x0000000000017941 */ /* 0x000fea0003800000 */
.L_x_120:
        /* <DEDUP_REMOVED lines=12> */
.L_x_123:
[----:B------:R-:W-:Y:S05]  /*57f0*/  BSYNC B1 ;  /* 0x0000000000017941 */ /* 0x000fea0003800000 */
.L_x_122:
        /* <DEDUP_REMOVED lines=12> */
.L_x_125:
[----:B------:R-:W-:Y:S05]  /*58c0*/  BSYNC B1 ;  /* 0x0000000000017941 */ /* 0x000fea0003800000 */
.L_x_124:
        /* <DEDUP_REMOVED lines=12> */
.L_x_127:
[----:B------:R-:W-:Y:S05]  /*5990*/  BSYNC B1 ;  /* 0x0000000000017941 */ /* 0x000fea0003800000 */
.L_x_126:
        /* <DEDUP_REMOVED lines=12> */
.L_x_129:
[----:B------:R-:W-:Y:S05]  /*5a60*/  BSYNC B1 ;  /* 0x0000000000017941 */ /* 0x000fea0003800000 */
.L_x_128:
        /* <DEDUP_REMOVED lines=12> */
.L_x_131:
[----:B------:R-:W-:Y:S05]  /*5b30*/  BSYNC B1 ;  /* 0x0000000000017941 */ /* 0x000fea0003800000 */
.L_x_130:
        /* <DEDUP_REMOVED lines=12> */
.L_x_133:
[----:B------:R-:W-:Y:S05]  /*5c00*/  BSYNC B1 ;  /* 0x0000000000017941 */ /* 0x000fea0003800000 */
.L_x_132:
        /* <DEDUP_REMOVED lines=12> */
.L_x_135:
[----:B------:R-:W-:Y:S05]  /*5cd0*/  BSYNC B1 ;  /* 0x0000000000017941 */ /* 0x000fea0003800000 */
.L_x_134:
        /* <DEDUP_REMOVED lines=12> */
.L_x_137:
[----:B------:R-:W-:Y:S05]  /*5da0*/  BSYNC B1 ;  /* 0x0000000000017941 */ /* 0x000fea0003800000 */
.L_x_136:
        /* <DEDUP_REMOVED lines=12> */
.L_x_139:
[----:B------:R-:W-:Y:S05]  /*5e70*/  BSYNC B1 ;  /* 0x0000000000017941 */ /* 0x000fea0003800000 */
.L_x_138:
        /* <DEDUP_REMOVED lines=12> */
.L_x_141:
[----:B------:R-:W-:Y:S05]  /*5f40*/  BSYNC B1 ;  /* 0x0000000000017941 */ /* 0x000fea0003800000 */
.L_x_140:
        /* <DEDUP_REMOVED lines=12> */
.L_x_143:
[----:B------:R-:W-:Y:S05]  /*6010*/  BSYNC B1 ;  /* 0x0000000000017941 */ /* 0x000fea0003800000 */
.L_x_142:
        /* <DEDUP_REMOVED lines=12> */
.L_x_145:
[----:B------:R-:W-:Y:S05]  /*60e0*/  BSYNC B1 ;  /* 0x0000000000017941 */ /* 0x000fea0003800000 */
.L_x_144:
        /* <DEDUP_REMOVED lines=12> */
.L_x_147:
[----:B------:R-:W-:Y:S05]  /*61b0*/  BSYNC B1 ;  /* 0x0000000000017941 */ /* 0x000fea0003800000 */
.L_x_146:
        /* <DEDUP_REMOVED lines=12> */
.L_x_149:
[----:B------:R-:W-:Y:S05]  /*6280*/  BSYNC B1 ;  /* 0x0000000000017941 */ /* 0x000fea0003800000 */
.L_x_148:
        /* <DEDUP_REMOVED lines=12> */
.L_x_151:
[----:B------:R-:W-:Y:S05]  /*6350*/  BSYNC B1 ;  /* 0x0000000000017941 */ /* 0x000fea0003800000 */
.L_x_150:
        /* <DEDUP_REMOVED lines=12> */
.L_x_153:
[----:B------:R-:W-:Y:S05]  /*6420*/  BSYNC B1 ;  /* 0x0000000000017941 */ /* 0x000fea0003800000 */
.L_x_152:
        /* <DEDUP_REMOVED lines=12> */
.L_x_155:
[----:B------:R-:W-:Y:S05]  /*64f0*/  BSYNC B1 ;  /* 0x0000000000017941 */ /* 0x000fea0003800000 */
.L_x_154:
        /* <DEDUP_REMOVED lines=12> */
.L_x_157:
[----:B------:R-:W-:Y:S05]  /*65c0*/  BSYNC B1 ;  /* 0x0000000000017941 */ /* 0x000fea0003800000 */
.L_x_156:
        /* <DEDUP_REMOVED lines=12> */
.L_x_159:
[----:B------:R-:W-:Y:S05]  /*6690*/  BSYNC B1 ;  /* 0x0000000000017941 */ /* 0x000fea0003800000 */
.L_x_158:
        /* <DEDUP_REMOVED lines=12> */
.L_x_161:
[----:B------:R-:W-:Y:S05]  /*6760*/  BSYNC B1 ;  /* 0x0000000000017941 */ /* 0x000fea0003800000 */
.L_x_160:
        /* <DEDUP_REMOVED lines=12> */
.L_x_163:
[----:B------:R-:W-:Y:S05]  /*6830*/  BSYNC B1 ;  /* 0x0000000000017941 */ /* 0x000fea0003800000 */
.L_x_162:
        /* <DEDUP_REMOVED lines=12> */
.L_x_165:
[----:B------:R-:W-:Y:S05]  /*6900*/  BSYNC B1 ;  /* 0x0000000000017941 */ /* 0x000fea0003800000 */
.L_x_164:
        /* <DEDUP_REMOVED lines=12> */
.L_x_167:
[----:B------:R-:W-:Y:S05]  /*69d0*/  BSYNC B1 ;  /* 0x0000000000017941 */ /* 0x000fea0003800000 */
.L_x_166:
[----:B------:R-:W-:Y:S05]  /*69e0*/  @P2 BRA `(.L_x_168) ;  /* 0x0000001000302947 */ /* 0x000fea0003800000 */
[----:B-----5:R-:W-:-:S04]  /*69f0*/  LOP3.LUT R12, R12, 0xff, RZ, 0xc0, !PT ;  /* 0x000000ff0c0c7812 */ /* 0x020fc800078ec0ff */
[----:B------:R-:W-:-:S05]  /*6a00*/  F2FP.F16.E5M2.UNPACK_B R12, R12 ;  /* 0x0000000cff0c723e */ /* 0x000fca00020004ff */
[----:B------:R-:W-:-:S05]  /*6a10*/  HADD2.F32 R12, -RZ, R12.H0_H0 ;  /* 0x2000000cff0c7230 */ /* 0x000fca0000004100 */
[----:B0--34-:R-:W-:-:S04]  /*6a20*/  FMUL R7, R12, R9 ;  /* 0x000000090c077220 */ /* 0x019fc80000400000 */
[----:B------:R-:W-:-:S05]  /*6a30*/  FFMA R7, R20, R8, R7 ;  /* 0x0000000814077223 */ /* 0x000fca0000000007 */
[----:B------:R-:W-:-:S05]  /*6a40*/  F2FP.SATFINITE.E5M2.F32.PACK_AB_MERGE_C R7, RZ, R7, RZ ;  /* 0x00000007ff07723e */ /* 0x000fca00048060ff */
[----:B------:R0:W-:Y:S01]  /*6a50*/  STG.E.U8 desc[UR16][R10.64+0x39], R7 ;  /* 0x000039070a007986 */ /* 0x0001e2000c101110 */
[----:B------:R-:W-:Y:S05]  /*6a60*/  BRA `(.L_x_168) ;  /* 0x0000001000107947 */ /* 0x000fea0003800000 */
.L_x_39:
[C---:B------:R-:W-:Y:S01]  /*6a70*/  ISETP.GE.AND P1, PT, R32.reuse, 0x1, PT ;  /* 0x000000012000780c */ /* 0x040fe20003f26270 */
[-C--:B--2---:R-:W-:Y:S01]  /*6a80*/  FMUL R145, R145, R8.reuse ;  /* 0x0000000891917220 */ /* 0x084fe20000400000 */
[----:B------:R-:W-:Y:S01]  /*6a90*/  ISETP.GE.AND P2, PT, R32, 0x9, PT ;  /* 0x000000092000780c */ /* 0x000fe20003f46270 */
[-C--:B------:R-:W-:Y:S01]  /*6aa0*/  FMUL R144, R144, R8.reuse ;  /* 0x0000000890907220 */ /* 0x080fe20000400000 */
[----:B------:R-:W-:Y:S01]  /*6ab0*/  ISETP.LT.OR P3, PT, R31, 0x1, !P1 ;  /* 0x000000011f00780c */ /* 0x000fe20004f61670 */
[-C--:B------:R-:W-:Y:S01]  /*6ac0*/  FMUL R143, R143, R8.reuse ;  /* 0x000000088f8f7220 */ /* 0x080fe20000400000 */
[C---:B------:R-:W-:Y:S01]  /*6ad0*/  ISETP.LT.OR P6, PT, R31.reuse, 0x2, !P1 ;  /* 0x000000021f00780c */ /* 0x040fe20004fc1670 */
[-C--:B------:R-:W-:Y:S01]  /*6ae0*/  FMUL R142, R142, R8.reuse ;  /* 0x000000088e8e7220 */ /* 0x080fe20000400000 */
[----:B------:R-:W-:Y:S01]  /*6af0*/  ISETP.LT.OR P5, PT, R31, 0x1, !P2 ;  /* 0x000000011f00780c */ /* 0x000fe200057a1670 */
[-C--:B------:R-:W-:Y:S01]  /*6b00*/  FMUL R141, R141, R8.reuse ;  /* 0x000000088d8d7220 */ /* 0x080fe20000400000 */
[----:B------:R-:W-:Y:S01]  /*6b10*/  F2FP.SATFINITE.E5M2.F32.PACK_AB_MERGE_C R145, RZ, R145, RZ ;  /* 0x00000091ff91723e */ /* 0x000fe200048060ff */
[----:B------:R-:W-:Y:S01]  /*6b20*/  FMUL R140, R140, R8 ;  /* 0x000000088c8c7220 */ /* 0x000fe20000400000 */
[----:B------:R-:W-:Y:S01]  /*6b30*/  F2FP.SATFINITE.E5M2.F32.PACK_AB_MERGE_C R7, RZ, R144, RZ ;  /* 0x00000090ff07723e */ /* 0x000fe200048060ff */
[-C--:B------:R-:W-:Y:S01]  /*6b40*/  FMUL R139, R139, R8.reuse ;  /* 0x000000088b8b7220 */ /* 0x080fe20000400000 */
[----:B------:R-:W-:Y:S01]  /*6b50*/  F2FP.SATFINITE.E5M2.F32.PACK_AB_MERGE_C R143, RZ, R143, RZ ;  /* 0x0000008fff8f723e */ /* 0x000fe200048060ff */
[----:B------:R-:W-:Y:S01]  /*6b60*/  FMUL R138, R138, R8 ;  /* 0x000000088a8a7220 */ /* 0x000fe20000400000 */
[----:B------:R-:W-:Y:S01]  /*6b70*/  F2FP.SATFINITE.E5M2.F32.PACK_AB_MERGE_C R25, RZ, R142, RZ ;  /* 0x0000008eff19723e */ /* 0x000fe200048060ff */
[----:B------:R-:W-:Y:S01]  /*6b80*/  @!P3 STG.E.U8 desc[UR16][R16.64], R145 ;  /* 0x000000911000b986 */ /* 0x000fe2000c101110 */
[----:B------:R-:W-:Y:S01]  /*6b90*/  ISETP.LT.OR P3, PT, R31, 0x2, !P2 ;  /* 0x000000021f00780c */ /* 0x000fe20005761670 */
[-C--:B------:R-:W-:Y:S01]  /*6ba0*/  FMUL R137, R137, R8.reuse ;  /* 0x0000000889897220 */ /* 0x080fe20000400000 */
[----:B------:R-:W-:Y:S01]  /*6bb0*/  F2FP.SATFINITE.E5M2.F32.PACK_AB_MERGE_C R141, RZ, R141, RZ ;  /* 0x0000008dff8d723e */ /* 0x000fe200048060ff */
[----:B------:R0:W-:Y:S01]  /*6bc0*/  @!P6 STG.E.U8 desc[UR16][R16.64+0x1], R7 ;  /* 0x000001071000e986 */ /* 0x0001e2000c101110 */
[C---:B------:R-:W-:Y:S01]  /*6bd0*/  ISETP.LT.OR P6, PT, R31.reuse, 0x9, !P1 ;  /* 0x000000091f00780c */ /* 0x040fe20004fc1670 */
[-C--:B------:R-:W-:Y:S01]  /*6be0*/  FMUL R136, R136, R8.reuse ;  /* 0x0000000888887220 */ /* 0x080fe20000400000 */
[----:B------:R-:W-:Y:S01]  /*6bf0*/  F2FP.SATFINITE.E5M2.F32.PACK_AB_MERGE_C R139, RZ, R139, RZ ;  /* 0x0000008bff8b723e */ /* 0x000fe200048060ff */
[----:B------:R-:W-:Y:S01]  /*6c00*/  @!P5 STG.E.U8 desc[UR16][R14.64], R143 ;  /* 0x0000008f0e00d986 */ /* 0x000fe2000c101110 */
[----:B------:R-:W-:Y:S01]  /*6c10*/  ISETP.LT.OR P5, PT, R31, 0xa, !P1 ;  /* 0x0000000a1f00780c */ /* 0x000fe20004fa1670 */
[----:B------:R-:W-:Y:S01]  /*6c20*/  FMUL R135, R135, R8 ;  /* 0x0000000887877220 */ /* 0x000fe20000400000 */
[----:B------:R-:W-:Y:S01]  /*6c30*/  F2FP.SATFINITE.E5M2.F32.PACK_AB_MERGE_C R27, RZ, R138, RZ ;  /* 0x0000008aff1b723e */ /* 0x000fe200048060ff */
[-C--:B------:R-:W-:Y:S01]  /*6c40*/  FMUL R134, R134, R8.reuse ;  /* 0x0000000886867220 */ /* 0x080fe20000400000 */
[----:B------:R-:W-:Y:S01]  /*6c50*/  F2FP.SATFINITE.E5M2.F32.PACK_AB_MERGE_C R137, RZ, R137, RZ ;  /* 0x00000089ff89723e */ /* 0x000fe200048060ff */
[----:B------:R1:W-:Y:S01]  /*6c60*/  @!P3 STG.E.U8 desc[UR16][R14.64+0x1], R25 ;  /* 0x000001190e00b986 */ /* 0x0003e2000c101110 */
[----:B------:R-:W-:Y:S01]  /*6c70*/  ISETP.LT.OR P3, PT, R31, 0x9, !P2 ;  /* 0x000000091f00780c */ /* 0x000fe20005761670 */
[----:B------:R-:W-:Y:S01]  /*6c80*/  FMUL R133, R133, R8 ;  /* 0x0000000885857220 */ /* 0x000fe20000400000 */
[----:B0-----:R-:W-:Y:S01]  /*6c90*/  F2FP.SATFINITE.E5M2.F32.PACK_AB_MERGE_C R7, RZ, R140, RZ ;  /* 0x0000008cff07723e */ /* 0x001fe200048060ff */
[----:B------:R-:W-:Y:S01]  /*6ca0*/  @!P6 STG.E.U8 desc[UR16][R16.64+0x8], R141 ;  /* 0x0000088d1000e986 */ /* 0x000fe2000c101110 */
[C---:B------:R-:W-:Y:S01]  /*6cb0*/  ISETP.LT.OR P6, PT, R31.reuse, 0xa, !P2 ;  /* 0x0000000a1f00780c */ /* 0x040fe200057c1670 */
[-C--:B------:R-:W-:Y:S01]  /*6cc0*/  FMUL R132, R132, R8.reuse ;  /* 0x0000000884847220 */ /* 0x080fe20000400000 */
[----:B------:R-:W-:Y:S01]  /*6cd0*/  F2FP.SATFINITE.E5M2.F32.PACK_AB_MERGE_C R135, RZ, R135, RZ ;  /* 0x00000087ff87723e */ /* 0x000fe200048060ff */
[----:B------:R0:W-:Y:S01]  /*6ce0*/  @!P5 STG.E.U8 desc[UR16][R16.64+0x9], R7 ;  /* 0x000009071000d986 */ /* 0x0001e2000c101110 */
[----:B------:R-:W-:Y:S01]  /*6cf0*/  ISETP.LT.OR P5, PT, R31, 0x11, !P1 ;  /* 0x000000111f00780c */ /* 0x000fe20004fa1670 */
[-C--:B------:R-:W-:Y:S01]  /*6d00*/  FMUL R131, R131, R8.reuse ;  /* 0x0000000883837220 */ /* 0x080fe20000400000 */
[----:B------:R-:W-:Y:S01]  /*6d10*/  F2FP.SATFINITE.E5M2.F32.PACK_AB_MERGE_C R133, RZ, R133, RZ ;  /* 0x00000085ff85723e */ /* 0x000fe200048060ff */
[----:B------:R-:W-:Y:S01]  /*6d20*/  FMUL R130, R130, R8 ;  /* 0x0000000882827220 */ /* 0x000fe20000400000 */
[----:B-1----:R-:W-:Y:S01]  /*6d30*/  F2FP.SATFINITE.E5M2.F32.PACK_AB_MERGE_C R25, RZ, R134, RZ ;  /* 0x00000086ff19723e */ /* 0x002fe200048060ff */
[----:B------:R-:W-:Y:S01]  /*6d40*/  @!P3 STG.E.U8 desc[UR16][R14.64+0x8], R139 ;  /* 0x0000088b0e00b986 */ /* 0x000fe2000c101110 */
[----:B------:R-:W-:Y:S01]  /*6d50*/  ISETP.LT.OR P3, PT, R31, 0x12, !P1 ;  /* 0x000000121f00780c */ /* 0x000fe20004f61670 */
[-C--:B------:R-:W-:Y:S01]  /*6d60*/  FMUL R129, R129, R8.reuse ;  /* 0x0000000881817220 */ /* 0x080fe20000400000 */
[----:B------:R-:W-:Y:S01]  /*6d70*/  F2FP.SATFINITE.E5M2.F32.PACK_AB_MERGE_C R131, RZ, R131, RZ ;  /* 0x00000083ff83723e */ /* 0x000fe200048060ff */
[----:B------:R1:W-:Y:S01]  /*6d80*/  @!P6 STG.E.U8 desc[UR16][R14.64+0x9], R27 ;  /* 0x0000091b0e00e986 */ /* 0x0003e2000c101110 */
[C---:B------:R-:W-:Y:S01]  /*6d90*/  ISETP.LT.OR P6, PT, R31.reuse, 0x11, !P2 ;  /* 0x000000111f00780c */ /* 0x040fe200057c1670 */
[----:B------:R-:W-:Y:S01]  /*6da0*/  FMUL R128, R128, R8 ;  /* 0x0000000880807220 */ /* 0x000fe20000400000 */
[----:B0-----:R-:W-:Y:S01]  /*6db0*/  F2FP.SATFINITE.E5M2.F32.PACK_AB_MERGE_C R7, RZ, R136, RZ ;  /* 0x00000088ff07723e */ /* 0x001fe200048060ff */
[----:B------:R-:W-:Y:S01]  /*6dc0*/  @!P5 STG.E.U8 desc[UR16][R16.64+0x10], R137 ;  /* 0x000010891000d986 */ /* 0x000fe2000c101110 */
[----:B------:R-:W-:Y:S01]  /*6dd0*/  ISETP.LT.OR P5, PT, R31, 0x12, !P2 ;  /* 0x000000121f00780c */ /* 0x000fe200057a1670 */
[-C--:B------:R-:W-:Y:S01]  /*6de0*/  FMUL R127, R127, R8.reuse ;  /* 0x000000087f7f7220 */ /* 0x080fe20000400000 */
[----:B------:R-:W-:Y:S01]  /*6df0*/  F2FP.SATFINITE.E5M2.F32.PACK_AB_MERGE_C R129, RZ, R129, RZ ;  /* 0x00000081ff81723e */ /* 0x000fe200048060ff */
[-C--:B------:R-:W-:Y:S01]  /*6e00*/  FMUL R126, R126, R8.reuse ;  /* 0x000000087e7e7220 */ /* 0x080fe20000400000 */
[-C--:B------:R-:W-:Y:S01]  /*6e10*/  FMUL R125, R125, R8.reuse ;  /* 0x000000087d7d7220 */ /* 0x080fe20000400000 */
[----:B------:R0:W-:Y:S01]  /*6e20*/  @!P3 STG.E.U8 desc[UR16][R16.64+0x11], R7 ;  /* 0x000011071000b986 */ /* 0x0001e2000c101110 */
[C---:B------:R-:W-:Y:S01]  /*6e30*/  ISETP.LT.OR P3, PT, R31.reuse, 0x19, !P1 ;  /* 0x000000191f00780c */ /* 0x040fe20004f61670 */
[----:B------:R-:W-:Y:S01]  /*6e40*/  FMUL R124, R124, R8 ;  /* 0x000000087c7c7220 */ /* 0x000fe20000400000 */
[----:B-1----:R-:W-:Y:S01]  /*6e50*/  F2FP.SATFINITE.E5M2.F32.PACK_AB_MERGE_C R27, RZ, R132, RZ ;  /* 0x00000084ff1b723e */ /* 0x002fe200048060ff */
[----:B------:R-:W-:Y:S01]  /*6e60*/  @!P6 STG.E.U8 desc[UR16][R14.64+0x10], R135 ;  /* 0x000010870e00e986 */ /* 0x000fe2000c101110 */
[----:B------:R-:W-:Y:S01]  /*6e70*/  ISETP.LT.OR P6, PT, R31, 0x1a, !P1 ;  /* 0x0000001a1f00780c */ /* 0x000fe20004fc1670 */
[-C--:B------:R-:W-:Y:S01]  /*6e80*/  FMUL R123, R123, R8.reuse ;  /* 0x000000087b7b7220 */ /* 0x080fe20000400000 */
[----:B------:R-:W-:Y:S01]  /*6e90*/  F2FP.SATFINITE.E5M2.F32.PACK_AB_MERGE_C R127, RZ, R127, RZ ;  /* 0x0000007fff7f723e */ /* 0x000fe200048060ff */
[----:B------:R1:W-:Y:S01]  /*6ea0*/  @!P5 STG.E.U8 desc[UR16][R14.64+0x11], R25 ;  /* 0x000011190e00d986 */ /* 0x0003e2000c101110 */
[----:B------:R-:W-:Y:S01]  /*6eb0*/  ISETP.LT.OR P5, PT, R31, 0x19, !P2 ;  /* 0x000000191f00780c */ /* 0x000fe200057a1670 */
[-C--:B------:R-:W-:Y:S01]  /*6ec0*/  FMUL R122, R122, R8.reuse ;  /* 0x000000087a7a7220 */ /* 0x080fe20000400000 */
[----:B------:R-:W-:Y:S01]  /*6ed0*/  F2FP.SATFINITE.E5M2.F32.PACK_AB_MERGE_C R125, RZ, R125, RZ ;  /* 0x0000007dff7d723e */ /* 0x000fe200048060ff */
        /* <DEDUP_REMOVED lines=8> */
[----:B------:R-:W-:Y:S01]  /*6f60*/  FMUL R119, R119, R8 ;  /* 0x0000000877777220 */ /* 0x000fe20000400000 */
[----:B-1----:R-:W-:Y:S01]  /*6f70*/  F2FP.SATFINITE.E5M2.F32.PACK_AB_MERGE_C R25, RZ, R128, RZ ;  /* 0x00000080ff19723e */ /* 0x002fe200048060ff */
[----:B------:R-:W-:Y:S01]  /*6f80*/  @!P5 STG.E.U8 desc[UR16][R14.64+0x18], R131 ;  /* 0x000018830e00d986 */ /* 0x000fe2000c101110 */
[----:B------:R-:W-:Y:S01]  /*6f90*/  ISETP.LT.OR P5, PT, R31, 0x22, !P1 ;  /* 0x000000221f00780c */ /* 0x000fe20004fa1670 */
[-C--:B------:R-:W-:Y:S01]  /*6fa0*/  FMUL R118, R118, R8.reuse ;  /* 0x0000000876767220 */ /* 0x080fe20000400000 */
[----:B------:R-:W-:Y:S01]  /*6fb0*/  F2FP.SATFINITE.E5M2.F32.PACK_AB_MERGE_C R121, RZ, R121, RZ ;  /* 0x00000079ff79723e */ /* 0x000fe200048060ff */
[-C--:B------:R-:W-:Y:S01]  /*6fc0*/  FMUL R117, R117, R8.reuse ;  /* 0x0000000875757220 */ /* 0x080fe20000400000 */
[----:B------:R-:W-:Y:S01]  /*6fd0*/  F2FP.SATFINITE.E5M2.F32.PACK_AB_MERGE_C R119, RZ, R119, RZ ;  /* 0x00000077ff77723e */ /* 0x000fe200048060ff */
[----:B------:R1:W-:Y:S01]  /*6fe0*/  @!P3 STG.E.U8 desc[UR16][R14.64+0x19], R7 ;  /* 0x000019070e00b986 */ /* 0x0003e2000c101110 */
[C---:B------:R-:W-:Y:S01]  /*6ff0*/  ISETP.LT.OR P3, PT, R31.reuse, 0x21, !P2 ;  /* 0x000000211f00780c */ /* 0x040fe20005761670 */
        /* <DEDUP_REMOVED lines=9> */
[----:B------:R-:W-:Y:S01]  /*7090*/  FMUL R113, R113, R8 ;  /* 0x0000000871717220 */ /* 0x000fe20000400000 */
[----:B-1----:R-:W-:Y:S01]  /*70a0*/  F2FP.SATFINITE.E5M2.F32.PACK_AB_MERGE_C R7, RZ, R124, RZ ;  /* 0x0000007cff07723e */ /* 0x002fe200048060ff */
[-C--:B------:R-:W-:Y:S01]  /*70b0*/  FMUL R112, R112, R8.reuse ;  /* 0x0000000870707220 */ /* 0x080fe20000400000 */
        /* <DEDUP_REMOVED lines=29> */
[----:B------:R-:W-:Y:S01]  /*7290*/  ISETP.LT.OR P3, PT, R31, 0x32, !P2 ;  /* 0x000000321f00780c */ /* 0x000fe20005761670 */
[-C--:B------:R-:W-:Y:S01]  /*72a0*/  FMUL R103, R103, R8.reuse ;  /* 0x0000000867677220 */ /* 0x080fe20000400000 */
[----:B------:R-:W-:Y:S01]  /*72b0*/  F2FP.SATFINITE.E5M2.F32.PACK_AB_MERGE_C R105, RZ, R105, RZ ;  /* 0x00000069ff69723e */ /* 0x000fe200048060ff */
[----:B------:R0:W-:Y:S01]  /*72c0*/  @!P6 STG.E.U8 desc[UR16][R16.64+0x31], R27 ;  /* 0x0000311b1000e986 */ /* 0x0001e2000c101110 */
[C---:B------:R-:W-:Y:S01]  /*72d0*/  ISETP.LT.OR P6, PT, R31.reuse, 0x39, !P1 ;  /* 0x000000391f00780c */ /* 0x040fe20004fc1670 */
[-C--:B------:R-:W-:Y:S01]  /*72e0*/  FMUL R102, R102, R8.reuse ;  /* 0x0000000866667220 */ /* 0x080fe20000400000 */
[C---:B------:R-:W-:Y:S01]  /*72f0*/  ISETP.LT.OR P1, PT, R31.reuse, 0x3a, !P1 ;  /* 0x0000003a1f00780c */ /* 0x040fe20004f21670 */
[----:B------:R-:W-:Y:S01]  /*7300*/  @!P5 STG.E.U8 desc[UR16][R14.64+0x30], R119 ;  /* 0x000030770e00d986 */ /* 0x000fe2000c101110 */
[C---:B------:R-:W-:Y:S01]  /*7310*/  ISETP.LT.OR P5, PT, R31.reuse, 0x39, !P2 ;  /* 0x000000391f00780c */ /* 0x040fe200057a1670 */
[-C--:B------:R-:W-:Y:S01]  /*7320*/  FMUL R100, R100, R8.reuse ;  /* 0x0000000864647220 */ /* 0x080fe20000400000 */
[----:B------:R-:W-:Y:S01]  /*7330*/  ISETP.LT.OR P2, PT, R31, 0x3a, !P2 ;  /* 0x0000003a1f00780c */ /* 0x000fe20005741670 */
[----:B------:R-:W-:Y:S01]  /*7340*/  FMUL R101, R101, R8 ;  /* 0x0000000865657220 */ /* 0x000fe20000400000 */
[----:B-1----:R-:W-:Y:S01]  /*7350*/  F2FP.SATFINITE.E5M2.F32.PACK_AB_MERGE_C R25, RZ, R116, RZ ;  /* 0x00000074ff19723e */ /* 0x002fe200048060ff */
[----:B------:R1:W-:Y:S01]  /*7360*/  @!P3 STG.E.U8 desc[UR16][R14.64+0x31], R7 ;  /* 0x000031070e00b986 */ /* 0x0003e2000c101110 */
[C---:B------:R-:W-:Y:S01]  /*7370*/  ISETP.GE.AND P3, PT, R32.reuse, 0x89, PT ;  /* 0x000000892000780c */ /* 0x040fe20003f66270 */
[----:B------:R-:W-:Y:S01]  /*7380*/  FMUL R99, R99, R8 ;  /* 0x0000000863637220 */ /* 0x000fe20000400000 */
[----:B0-----:R-:W-:Y:S01]  /*7390*/  F2FP.SATFINITE.E5M2.F32.PACK_AB_MERGE_C R27, RZ, R114, RZ ;  /* 0x00000072ff1b723e */ /* 0x001fe200048060ff */
[----:B------:R-:W-:Y:S01]  /*73a0*/  @!P6 STG.E.U8 desc[UR16][R16.64+0x38], R117 ;  /* 0x000038751000e986 */ /* 0x000fe2000c101110 */
[----:B------:R-:W-:Y:S01]  /*73b0*/  ISETP.GE.AND P6, PT, R32, 0x81, PT ;  /* 0x000000812000780c */ /* 0x000fe20003fc6270 */
[-C--:B------:R-:W-:Y:S01]  /*73c0*/  FMUL R98, R98, R8.reuse ;  /* 0x0000000862627220 */ /* 0x080fe20000400000 */
[----:B------:R-:W-:Y:S01]  /*73d0*/  F2FP.SATFINITE.E5M2.F32.PACK_AB_MERGE_C R103, RZ, R103, RZ ;  /* 0x00000067ff67723e */ /* 0x000fe200048060ff */
[----:B------:R0:W-:Y:S01]  /*73e0*/  @!P1 STG.E.U8 desc[UR16][R16.64+0x39], R25 ;  /* 0x0000391910009986 */ /* 0x0001e2000c101110 */
[----:B------:R-:W-:Y:S01]  /*73f0*/  ISETP.LT.OR P1, PT, R31, 0x1, !P6 ;  /* 0x000000011f00780c */ /* 0x000fe20007721670 */
[-C--:B------:R-:W-:Y:S01]  /*7400*/  FMUL R97, R97, R8.reuse ;  /* 0x0000000861617220 */ /* 0x080fe20000400000 */
[----:B------:R-:W-:Y:S01]  /*7410*/  F2FP.SATFINITE.E5M2.F32.PACK_AB_MERGE_C R101, RZ, R101, RZ ;  /* 0x00000065ff65723e */ /* 0x000fe200048060ff */
[----:B------:R-:W-:Y:S01]  /*7420*/  @!P2 STG.E.U8 desc[UR16][R14.64+0x39], R27 ;  /* 0x0000391b0e00a986 */ /* 0x000fe2000c101110 */
[C---:B------:R-:W-:Y:S01]  /*7430*/  ISETP.LT.OR P2, PT, R31.reuse, 0x2, !P6 ;  /* 0x000000021f00780c */ /* 0x040fe20007741670 */
[----:B------:R-:W-:Y:S01]  /*7440*/  FMUL R96, R96, R8 ;  /* 0x0000000860607220 */ /* 0x000fe20000400000 */
[----:B-1----:R-:W-:Y:S01]  /*7450*/  F2FP.SATFINITE.E5M2.F32.PACK_AB_MERGE_C R7, RZ, R112, RZ ;  /* 0x00000070ff07723e */ /* 0x002fe200048060ff */
        /* <DEDUP_REMOVED lines=45> */
[----:B------:R-:W-:Y:S01]  /*7730*/  FMUL R20, R20, R8 ;  /* 0x0000000814147220 */ /* 0x000fe20000400000 */
[----:B------:R-:W-:-:S03]  /*7740*/  F2FP.SATFINITE.E5M2.F32.PACK_AB_MERGE_C R19, RZ, R19, RZ ;  /* 0x00000013ff13723e */ /* 0x000fc600048060ff */
[----:B------:R-:W-:Y:S02]  /*7750*/  F2FP.SATFINITE.E5M2.F32.PACK_AB_MERGE_C R21, RZ, R21, RZ ;  /* 0x00000015ff15723e */ /* 0x000fe400048060ff */
[----:B-1----:R-:W-:Y:S01]  /*7760*/  F2FP.SATFINITE.E5M2.F32.PACK_AB_MERGE_C R7, RZ, R100, RZ ;  /* 0x00000064ff07723e */ /* 0x002fe200048060ff */
[----:B------:R0:W-:Y:S01]  /*7770*/  @!P2 STG.E.U8 desc[UR16][R12.64+0x11], R15 ;  /* 0x0000110f0c00a986 */ /* 0x0001e2000c101110 */
[----:B------:R-:W-:-:S03]  /*7780*/  ISETP.LT.OR P2, PT, R31, 0x1a, !P6 ;  /* 0x0000001a1f00780c */ /* 0x000fc60007741670 */
[----:B------:R-:W-:Y:S01]  /*7790*/  @!P1 STG.E.U8 desc[UR16][R10.64+0x10], R103 ;  /* 0x000010670a009986 */ /* 0x000fe2000c101110 */
[----:B------:R-:W-:-:S03]  /*77a0*/  ISETP.LT.OR P1, PT, R31, 0x19, !P6 ;  /* 0x000000191f00780c */ /* 0x000fc60007721670 */
[----:B------:R1:W-:Y:S01]  /*77b0*/  @!P5 STG.E.U8 desc[UR16][R10.64+0x11], R17 ;  /* 0x000011110a00d986 */ /* 0x0003e2000c101110 */
[----:B------:R-:W-:Y:S02]  /*77c0*/  ISETP.LT.OR P5, PT, R31, 0x19, !P3 ;  /* 0x000000191f00780c */ /* 0x000fe40005fa1670 */
[----:B0-----:R-:W-:-:S03]  /*77d0*/  F2FP.SATFINITE.E5M2.F32.PACK_AB_MERGE_C R15, RZ, R98, RZ ;  /* 0x00000062ff0f723e */ /* 0x001fc600048060ff */
[----:B------:R0:W-:Y:S01]  /*77e0*/  @!P2 STG.E.U8 desc[UR16][R12.64+0x19], R7 ;  /* 0x000019070c00a986 */ /* 0x0001e2000c101110 */
[----:B------:R-:W-:-:S03]  /*77f0*/  ISETP.LT.OR P2, PT, R31, 0x1a, !P3 ;  /* 0x0000001a1f00780c */ /* 0x000fc60005f41670 */
[----:B------:R-:W-:Y:S01]  /*7800*/  @!P1 STG.E.U8 desc[UR16][R12.64+0x18], R101 ;  /* 0x000018650c009986 */ /* 0x000fe2000c101110 */
[C---:B------:R-:W-:Y:S02]  /*7810*/  ISETP.LT.OR P1, PT, R31.reuse, 0x21, !P6 ;  /* 0x000000211f00780c */ /* 0x040fe40007721670 */
[----:B-1----:R-:W-:Y:S01]  /*7820*/  F2FP.SATFINITE.E5M2.F32.PACK_AB_MERGE_C R17, RZ, R96, RZ ;  /* 0x00000060ff11723e */ /* 0x002fe200048060ff */
[----:B------:R-:W-:Y:S01]  /*7830*/  @!P5 STG.E.U8 desc[UR16][R10.64+0x18], R99 ;  /* 0x000018630a00d986 */ /* 0x000fe2000c101110 */
[----:B------:R-:W-:Y:S02]  /*7840*/  ISETP.LT.OR P5, PT, R31, 0x22, !P6 ;  /* 0x000000221f00780c */ /* 0x000fe400077a1670 */
[----:B0-----:R-:W-:-:S03]  /*7850*/  F2FP.SATFINITE.E5M2.F32.PACK_AB_MERGE_C R7, RZ, R94, RZ ;  /* 0x0000005eff07723e */ /* 0x001fc600048060ff */
        /* <DEDUP_REMOVED lines=21> */
[----:B0-----:R-:W-:-:S07]  /*79b0*/  F2FP.SATFINITE.E5M2.F32.PACK_AB_MERGE_C R15, RZ, R18, RZ ;  /* 0x00000012ff0f723e */ /* 0x001fce00048060ff */
[----:B------:R-:W-:Y:S01]  /*79c0*/  @!P1 STG.E.U8 desc[UR16][R12.64+0x30], R89 ;  /* 0x000030590c009986 */ /* 0x000fe2000c101110 */
[C---:B------:R-:W-:Y:S02]  /*79d0*/  ISETP.LT.OR P1, PT, R31.reuse, 0x39, !P6 ;  /* 0x000000391f00780c */ /* 0x040fe40007721670 */
[C---:B------:R-:W-:Y:S01]  /*79e0*/  ISETP.LT.OR P6, PT, R31.reuse, 0x3a, !P6 ;  /* 0x0000003a1f00780c */ /* 0x040fe200077c1670 */
[----:B------:R0:W-:Y:S01]  /*79f0*/  @!P5 STG.E.U8 desc[UR16][R12.64+0x31], R7 ;  /* 0x000031070c00d986 */ /* 0x0001e2000c101110 */
[C---:B------:R-:W-:Y:S02]  /*7a00*/  ISETP.LT.OR P5, PT, R31.reuse, 0x32, !P3 ;  /* 0x000000321f00780c */ /* 0x040fe40005fa1670 */
[----:B-1----:R-:W-:Y:S01]  /*7a10*/  F2FP.SATFINITE.E5M2.F32.PACK_AB_MERGE_C R17, RZ, R20, RZ ;  /* 0x00000014ff11723e */ /* 0x002fe200048060ff */
[----:B------:R1:W-:Y:S01]  /*7a20*/  @!P2 STG.E.U8 desc[UR16][R10.64+0x30], R23 ;  /* 0x000030170a00a986 */ /* 0x0003e2000c101110 */
[C---:B------:R-:W-:Y:S02]  /*7a30*/  ISETP.LT.OR P2, PT, R31.reuse, 0x39, !P3 ;  /* 0x000000391f00780c */ /* 0x040fe40005f41670 */
[----:B------:R-:W-:-:S02]  /*7a40*/  ISETP.LT.OR P3, PT, R31, 0x3a, !P3 ;  /* 0x0000003a1f00780c */ /* 0x000fc40005f61670 */
[----:B0-----:R-:W-:-:S05]  /*7a50*/  F2FP.SATFINITE.E5M2.F32.PACK_AB_MERGE_C R7, RZ, R22, RZ ;  /* 0x00000016ff07723e */ /* 0x001fca00048060ff */
[----:B------:R1:W-:Y:S04]  /*7a60*/  @!P5 STG.E.U8 desc[UR16][R10.64+0x31], R7 ;  /* 0x000031070a00d986 */ /* 0x0003e8000c101110 */
[----:B------:R1:W-:Y:S04]  /*7a70*/  @!P1 STG.E.U8 desc[UR16][R12.64+0x38], R19 ;  /* 0x000038130c009986 */ /* 0x0003e8000c101110 */
[----:B------:R1:W-:Y:S04]  /*7a80*/  @!P6 STG.E.U8 desc[UR16][R12.64+0x39], R15 ;  /* 0x0000390f0c00e986 */ /* 0x0003e8000c101110 */
[----:B------:R1:W-:Y:S04]  /*7a90*/  @!P2 STG.E.U8 desc[UR16][R10.64+0x38], R21 ;  /* 0x000038150a00a986 */ /* 0x0003e8000c101110 */
[----:B------:R1:W-:Y:S02]  /*7aa0*/  @!P3 STG.E.U8 desc[UR16][R10.64+0x39], R17 ;  /* 0x000039110a00b986 */ /* 0x0003e4000c101110 */
.L_x_168:
[----:B------:R-:W-:Y:S05]  /*7ab0*/  BSYNC B0 ;  /* 0x0000000000007941 */ /* 0x000fea0003800000 */
.L_x_38:
[----:B------:R-:W-:Y:S01]  /*7ac0*/  ULDC UR6, c[0x0][0xc] ;  /* 0x0000030000067ab9 */ /* 0x000fe20000000800 */
[----:B------:R-:W-:Y:S01]  /*7ad0*/  ULDC UR7, c[0x0][0x10] ;  /* 0x0000040000077ab9 */ /* 0x000fe20000000800 */
[----:B01-34-:R-:W0:Y:S01]  /*7ae0*/  LDC R7, c[0x0][0x14] ;  /* 0x00000500ff077b82 */ /* 0x01be220000000800 */
[----:B------:R-:W-:Y:S01]  /*7af0*/  UIMAD.WIDE.U32 UR6, UR6, UR7, URZ ;  /* 0x00000007060672a5 */ /* 0x000fe2000f8e003f */
[----:B------:R-:W-:Y:S02]  /*7b00*/  IMAD.MOV.U32 R10, RZ, RZ, -0x1 ;  /* 0xffffffffff0a7424 */ /* 0x000fe400078e00ff */
[----:B------:R-:W-:-:S03]  /*7b10*/  IMAD.MOV.U32 R6, RZ, RZ, -0x1 ;  /* 0xffffffffff067424 */ /* 0x000fc600078e00ff */
[----:B0-----:R-:W-:-:S04]  /*7b20*/  IMAD.WIDE.U32 R2, R7, UR6, R2 ;  /* 0x0000000607027c25 */ /* 0x001fc8000f8e0002 */
[----:B------:R-:W-:Y:S01]  /*7b30*/  IMAD R7, R7, UR7, RZ ;  /* 0x0000000707077c24 */ /* 0x000fe2000f8e02ff */
[----:B------:R-:W-:Y:S02]  /*7b40*/  ULDC.64 UR6, c[0x0][0x650] ;  /* 0x0001940000067ab9 */ /* 0x000fe40000000a00 */
[----:B------:R-:W-:Y:S01]  /*7b50*/  ISETP.GE.U32.AND P1, PT, R2, UR6, PT ;  /* 0x0000000602007c0c */ /* 0x000fe2000bf26070 */
[--C-:B------:R-:W-:Y:S01]  /*7b60*/  IMAD.IADD R3, R3, 0x1, R7.reuse ;  /* 0x0000000103037824 */ /* 0x100fe200078e0207 */
[----:B------:R-:W-:-:S04]  /*7b70*/  PRMT R7, RZ, 0x7610, R7 ;  /* 0x00007610ff077816 */ /* 0x000fc80000000007 */
[----:B------:R-:W-:-:S13]  /*7b80*/  ISETP.GE.U32.AND.EX P1, PT, R3, UR7, PT, P1 ;  /* 0x0000000703007c0c */ /* 0x000fda000bf26110 */
[----:B------:R-:W-:Y:S05]  /*7b90*/  @P1 BRA `(.L_x_169) ;  /* 0x0000000400601947 */ /* 0x000fea0003800000 */
[----:B------:R-:W0:Y:S01]  /*7ba0*/  S2R R20, SR_CTAID.X ;  /* 0x0000000000147919 */ /* 0x000e220000002500 */
[----:B------:R-:W1:Y:S01]  /*7bb0*/  LDC.64 R14, c[0x0][0x628] ;  /* 0x00018a00ff0e7b82 */ /* 0x000e620000000a00 */
[----:B------:R-:W-:Y:S01]  /*7bc0*/  ULDC UR6, c[0x0][0x150] ;  /* 0x0000540000067ab9 */ /* 0x000fe20000000800 */
[----:B-----5:R-:W-:Y:S01]  /*7bd0*/  IMAD.MOV.U32 R12, RZ, RZ, R2 ;  /* 0x000000ffff0c7224 */ /* 0x020fe200078e0002 */
[----:B------:R-:W3:Y:S01]  /*7be0*/  S2R R22, SR_CTAID.Y ;  /* 0x0000000000167919 */ /* 0x000ee20000002600 */
[----:B------:R-:W-:-:S04]  /*7bf0*/  IMAD.MOV.U32 R13, RZ, RZ, R3 ;  /* 0x000000ffff0d7224 */ /* 0x000fc800078e0003 */
[----:B------:R-:W4:Y:S08]  /*7c00*/  LDC R23, c[0x0][0x144] ;  /* 0x00005100ff177b82 */ /* 0x000f300000000800 */
[----:B--2---:R-:W2:Y:S08]  /*7c10*/  LDC R16, c[0x0][0x630] ;  /* 0x00018c00ff107b82 */ /* 0x004eb00000000800 */
[----:B------:R-:W2:Y:S01]  /*7c20*/  LDC.64 R18, c[0x0][0x620] ;  /* 0x00018800ff127b82 */ /* 0x000ea20000000a00 */
[----:B-1----:R-:W-:-:S04]  /*7c30*/  ISETP.NE.U32.AND P1, PT, R14, RZ, PT ;  /* 0x000000ff0e00720c */ /* 0x002fc80003f25070 */
[----:B------:R-:W-:Y:S02]  /*7c40*/  ISETP.NE.AND.EX P1, PT, R15, RZ, PT, P1 ;  /* 0x000000ff0f00720c */ /* 0x000fe40003f25310 */
[----:B0-----:R-:W-:-:S05]  /*7c50*/  I2FP.F32.U32 R6, R20 ;  /* 0x0000001400067245 */ /* 0x001fca0000201000 */
[----:B------:R-:W-:-:S04]  /*7c60*/  FMUL R6, R6, UR6 ;  /* 0x0000000606067c20 */ /* 0x000fc80008400000 */
[----:B------:R0:W1:Y:S02]  /*7c70*/  F2I.U32.TRUNC.NTZ R21, R6 ;  /* 0x0000000600157305 */ /* 0x000064000020f000 */
[----:B---34-:R-:W-:Y:S05]  /*7c80*/  @!P1 BRA `(.L_x_170) ;  /* 0x0000000000289947 */ /* 0x018fea0003800000 */
[----:B------:R-:W3:Y:S02]  /*7c90*/  LDC R7, c[0x0][0x634] ;  /* 0x00018d00ff077b82 */ /* 0x000ee40000000800 */
[----:B---3--:R-:W-:-:S05]  /*7ca0*/  IADD3 R13, P1, R2, R7, RZ ;  /* 0x00000007020d7210 */ /* 0x008fca0007f3e0ff */
[----:B------:R-:W-:-:S04]  /*7cb0*/  IMAD.X R17, RZ, RZ, R3, P1 ;  /* 0x000000ffff117224 */ /* 0x000fc800008e0603 */
[----:B0-----:R-:W-:-:S04]  /*7cc0*/  IMAD.WIDE.U32 R6, R17, R14, RZ ;  /* 0x0000000e11067225 */ /* 0x001fc800078e00ff */
[----:B------:R-:W-:-:S04]  /*7cd0*/  IMAD.WIDE.U32 R10, P1, R13, R15, R6 ;  /* 0x0000000f0d0a7225 */ /* 0x000fc80007820006 */
[----:B------:R-:W-:-:S04]  /*7ce0*/  IMAD.WIDE.U32 R6, R13, R14, RZ ;  /* 0x0000000e0d067225 */ /* 0x000fc800078e00ff */
[----:B------:R-:W-:Y:S01]  /*7cf0*/  IMAD.X R13, RZ, RZ, RZ, P1 ;  /* 0x000000ffff0d7224 */ /* 0x000fe200008e06ff */
[----:B------:R-:W-:Y:S01]  /*7d00*/  IADD3 RZ, P1, R7, R10, RZ ;  /* 0x0000000a07ff7210 */ /* 0x000fe20007f3e0ff */
[----:B------:R-:W-:-:S04]  /*7d10*/  IMAD.MOV.U32 R12, RZ, RZ, R11 ;  /* 0x000000ffff0c7224 */ /* 0x000fc800078e000b */
[----:B------:R-:W-:-:S08]  /*7d20*/  IMAD.WIDE.U32.X R12, R17, R15, R12, P1 ;  /* 0x0000000f110c7225 */ /* 0x000fd000008e040c */
.L_x_170:
[----:B------:R-:W3:Y:S01]  /*7d30*/  LDC.64 R28, c[0x0][0x640] ;  /* 0x00019000ff1c7b82 */ /* 0x000ee20000000a00 */
[-C--:B--2---:R-:W-:Y:S01]  /*7d40*/  SHF.R.U64 R17, R12, R16.reuse, R13 ;  /* 0x000000100c117219 */ /* 0x084fe2000000120d */
[----:B-1----:R-:W-:Y:S01]  /*7d50*/  IMAD.MOV R21, RZ, RZ, -R21 ;  /* 0x000000ffff157224 */ /* 0x002fe200078e0a15 */
[----:B0-----:R-:W-:Y:S01]  /*7d60*/  SHF.R.U32.HI R6, RZ, R16, R13 ;  /* 0x00000010ff067219 */ /* 0x001fe2000001160d */
[----:B------:R-:W-:Y:S01]  /*7d70*/  ULDC UR6, c[0x0][0x154] ;  /* 0x0000550000067ab9 */ /* 0x000fe20000000800 */
[----:B------:R-:W-:Y:S01]  /*7d80*/  IADD3 R11, P1, RZ, -R17, RZ ;  /* 0x80000011ff0b7210 */ /* 0x000fe20007f3e0ff */
[----:B------:R-:W-:Y:S02]  /*7d90*/  IMAD R23, R23, R21, R20 ;  /* 0x0000001517177224 */ /* 0x000fe400078e0214 */
[----:B------:R-:W0:Y:S01]  /*7da0*/  LDC R12, c[0x0][0x618] ;  /* 0x00018600ff0c7b82 */ /* 0x000e220000000800 */
[----:B------:R-:W-:Y:S02]  /*7db0*/  IMAD.MOV.U32 R13, RZ, RZ, 0x1 ;  /* 0x00000001ff0d7424 */ /* 0x000fe400078e00ff */
[----:B------:R-:W-:-:S04]  /*7dc0*/  IMAD.X R7, RZ, RZ, ~R6, P1 ;  /* 0x000000ffff077224 */ /* 0x000fc800008e0e06 */
[-C--:B------:R-:W-:Y:S01]  /*7dd0*/  IMAD R10, R7, R18.reuse, RZ ;  /* 0x00000012070a7224 */ /* 0x080fe200078e02ff */
[----:B------:R-:W1:Y:S01]  /*7de0*/  LDC R24, c[0x0][0x608] ;  /* 0x00018200ff187b82 */ /* 0x000e620000000800 */
[----:B------:R-:W-:-:S04]  /*7df0*/  IMAD.WIDE.U32 R6, R11, R18, R2 ;  /* 0x000000120b067225 */ /* 0x000fc800078e0002 */
[----:B------:R-:W-:Y:S01]  /*7e00*/  IMAD R11, R11, R19, R10 ;  /* 0x000000130b0b7224 */ /* 0x000fe200078e020a */
[----:B------:R-:W-:Y:S02]  /*7e10*/  I2FP.F32.U32 R10, R22 ;  /* 0x00000016000a7245 */ /* 0x000fe40000201000 */
[----:B------:R-:W2:Y:S01]  /*7e20*/  LDC R26, c[0x0][0x658] ;  /* 0x00019600ff1a7b82 */ /* 0x000ea20000000800 */
[----:B------:R-:W-:Y:S01]  /*7e30*/  IMAD.IADD R7, R7, 0x1, R11 ;  /* 0x0000000107077824 */ /* 0x000fe200078e020b */
[----:B---3--:R-:W-:Y:S01]  /*7e40*/  ISETP.NE.U32.AND P1, PT, R28, RZ, PT ;  /* 0x000000ff1c00720c */ /* 0x008fe20003f25070 */
[----:B------:R-:W-:Y:S01]  /*7e50*/  FMUL R10, R10, UR6 ;  /* 0x000000060a0a7c20 */ /* 0x000fe20008400000 */
[----:B------:R-:W-:Y:S02]  /*7e60*/  IMAD.MOV.U32 R11, RZ, RZ, -0x1 ;  /* 0xffffffffff0b7424 */ /* 0x000fe400078e00ff */
[----:B------:R-:W-:Y:S01]  /*7e70*/  ISETP.NE.AND.EX P1, PT, R29, RZ, PT, P1 ;  /* 0x000000ff1d00720c */ /* 0x000fe20003f25310 */
[----:B------:R3:W4:Y:S01]  /*7e80*/  F2I.U32.TRUNC.NTZ R19, R10 ;  /* 0x0000000a00137305 */ /* 0x000722000020f000 */
[----:B------:R-:W3:Y:S01]  /*7e90*/  LDC R21, c[0x0][0x148] ;  /* 0x00005200ff157b82 */ /* 0x000ee20000000800 */
[----:B0-----:R-:W-:-:S02]  /*7ea0*/  SHF.R.U64 R16, R6, R12, R7 ;  /* 0x0000000c06107219 */ /* 0x001fc40000001207 */
[----:B------:R-:W-:-:S05]  /*7eb0*/  SHF.R.U32.HI R7, RZ, R12, R7 ;  /* 0x0000000cff077219 */ /* 0x000fca0000011607 */
[----:B------:R-:W0:Y:S01]  /*7ec0*/  LDC R20, c[0x0][0x600] ;  /* 0x00018000ff147b82 */ /* 0x000e220000000800 */
[-CC-:B-1----:R-:W-:Y:S02]  /*7ed0*/  SHF.R.U64 R14, R16, R24.reuse, R7.reuse ;  /* 0x00000018100e7219 */ /* 0x182fe40000001207 */
[----:B------:R-:W-:-:S05]  /*7ee0*/  SHF.R.U32.HI R7, RZ, R24, R7 ;  /* 0x00000018ff077219 */ /* 0x000fca0000011607 */
[----:B------:R-:W1:Y:S01]  /*7ef0*/  LDC R27, c[0x0][0x648] ;  /* 0x00019200ff1b7b82 */ /* 0x000e620000000800 */
[-CC-:B--2---:R-:W-:Y:S02]  /*7f00*/  SHF.R.U64 R18, R14, R26.reuse, R7.reuse ;  /* 0x0000001a0e127219 */ /* 0x184fe40000001207 */
[-C--:B------:R-:W-:Y:S02]  /*7f10*/  SHF.L.U32 R11, R11, R26.reuse, RZ ;  /* 0x0000001a0b0b7219 */ /* 0x080fe400000006ff */
[-C--:B------:R-:W-:Y:S01]  /*7f20*/  SHF.R.U32.HI R7, RZ, R26.reuse, R7 ;  /* 0x0000001aff077219 */ /* 0x080fe20000011607 */
[----:B------:R-:W-:Y:S01]  /*7f30*/  IMAD.MOV.U32 R6, RZ, RZ, R18 ;  /* 0x000000ffff067224 */ /* 0x000fe200078e0012 */
[----:B------:R-:W-:Y:S01]  /*7f40*/  SHF.L.U32 R30, R13, R26, RZ ;  /* 0x0000001a0d1e7219 */ /* 0x000fe200000006ff */
[----:B------:R-:W2:Y:S01]  /*7f50*/  LDC R31, c[0x0][0x638] ;  /* 0x00018e00ff1f7b82 */ /* 0x000ea20000000800 */
[----:B------:R-:W-:-:S07]  /*7f60*/  LOP3.LUT R25, RZ, R11, RZ, 0x33, !PT ;  /* 0x0000000bff197212 */ /* 0x000fce00078e33ff */
[----:B------:R-:W0:Y:S01]  /*7f70*/  LDC R32, c[0x0][0x610] ;  /* 0x00018400ff207b82 */ /* 0x000e220000000800 */
[----:B----4-:R-:W-:Y:S05]  /*7f80*/  @!P1 BRA `(.L_x_171) ;  /* 0x0000000000289947 */ /* 0x010fea0003800000 */
[----:B------:R-:W4:Y:S02]  /*7f90*/  LDC R13, c[0x0][0x64c] ;  /* 0x00019300ff0d7b82 */ /* 0x000f240000000800 */
[----:B----4-:R-:W-:-:S05]  /*7fa0*/  IADD3 R13, P1, R18, R13, RZ ;  /* 0x0000000d120d7210 */ /* 0x010fca0007f3e0ff */
[----:B------:R-:W-:-:S04]  /*7fb0*/  IMAD.X R15, RZ, RZ, R7, P1 ;  /* 0x000000ffff0f7224 */ /* 0x000fc800008e0607 */
[----:B------:R-:W-:-:S04]  /*7fc0*/  IMAD.WIDE.U32 R6, R15, R28, RZ ;  /* 0x0000001c0f067225 */ /* 0x000fc800078e00ff */
[----:B---3--:R-:W-:-:S04]  /*7fd0*/  IMAD.WIDE.U32 R10, P1, R13, R29, R6 ;  /* 0x0000001d0d0a7225 */ /* 0x008fc80007820006 */
[----:B------:R-:W-:-:S04]  /*7fe0*/  IMAD.WIDE.U32 R6, R13, R28, RZ ;  /* 0x0000001c0d067225 */ /* 0x000fc800078e00ff */
[----:B------:R-:W-:Y:S01]  /*7ff0*/  IMAD.X R13, RZ, RZ, RZ, P1 ;  /* 0x000000ffff0d7224 */ /* 0x000fe200008e06ff */
[----:B------:R-:W-:Y:S01]  /*8000*/  IADD3 RZ, P1, R7, R10, RZ ;  /* 0x0000000a07ff7210 */ /* 0x000fe20007f3e0ff */
[----:B------:R-:W-:-:S04]  /*8010*/  IMAD.MOV.U32 R12, RZ, RZ, R11 ;  /* 0x000000ffff0c7224 */ /* 0x000fc800078e000b */
[----:B------:R-:W-:-:S08]  /*8020*/  IMAD.WIDE.U32.X R6, R15, R29, R12, P1 ;  /* 0x0000001d0f067225 */ /* 0x000fd000008e040c */
.L_x_171:
[----:B-1----:R-:W-:Y:S01]  /*8030*/  SHF.R.U64 R6, R6, R27, R7 ;  /* 0x0000001b06067219 */ /* 0x002fe20000001207 */
[----:B0-----:R-:W-:Y:S01]  /*8040*/  VIADD R13, R20, 0xffffffff ;  /* 0xffffffff140d7836 */ /* 0x001fe20000000000 */
[----:B------:R-:W-:Y:S01]  /*8050*/  LOP3.LUT R11, R14, R25, RZ, 0xc0, !PT ;  /* 0x000000190e0b7212 */ /* 0x000fe200078ec0ff */
[----:B------:R-:W-:Y:S02]  /*8060*/  IMAD.MOV R19, RZ, RZ, -R19 ;  /* 0x000000ffff137224 */ /* 0x000fe400078e0a13 */
[----:B------:R-:W-:Y:S02]  /*8070*/  IMAD.MOV R7, RZ, RZ, -R6 ;  /* 0x000000ffff077224 */ /* 0x000fe400078e0a06 */
[----:B------:R-:W-:Y:S01]  /*8080*/  IMAD R30, R30, R6, R11 ;  /* 0x000000061e1e7224 */ /* 0x000fe200078e020b */
[----:B------:R-:W-:Y:S01]  /*8090*/  LOP3.LUT R11, R16, R13, RZ, 0xc0, !PT ;  /* 0x0000000d100b7212 */ /* 0x000fe200078ec0ff */
[----:B---3--:R-:W-:Y:S02]  /*80a0*/  @P4 IMAD R23, R21, R19, R22 ;  /* 0x0000001315174224 */ /* 0x008fe400078e0216 */
[----:B--2---:R-:W-:-:S02]  /*80b0*/  IMAD R6, R7, R31, R18 ;  /* 0x0000001f07067224 */ /* 0x004fc400078e0212 */
[----:B------:R-:W-:Y:S02]  /*80c0*/  IMAD R30, R30, R32, R23 ;  /* 0x000000201e1e7224 */ /* 0x000fe400078e0217 */
[----:B------:R-:W-:Y:S02]  /*80d0*/  IMAD R11, R6, R20, R11 ;  /* 0x00000014060b7224 */ /* 0x000fe400078e020b */
[----:B------:R-:W-:Y:S02]  /*80e0*/  IMAD.MOV.U32 R7, RZ, RZ, 0x1 ;  /* 0x00000001ff077424 */ /* 0x000fe400078e00ff */
[----:B------:R-:W-:Y:S01]  /*80f0*/  IMAD.MOV.U32 R6, RZ, RZ, R17 ;  /* 0x000000ffff067224 */ /* 0x000fe200078e0011 */
[----:B------:R-:W-:Y:S02]  /*8100*/  SEL R10, R11, R30, !P4 ;  /* 0x0000001e0b0a7207 */ /* 0x000fe40006000000 */
[----:B------:R-:W-:-:S07]  /*8110*/  SEL R30, R30, R11, !P4 ;  /* 0x0000000b1e1e7207 */ /* 0x000fce0006000000 */
.L_x_169:
[----:B------:R-:W-:Y:S01]  /*8120*/  LOP3.LUT P1, RZ, R7, 0xff, RZ, 0xc0, !PT ;  /* 0x000000ff07ff7812 */ /* 0x000fe2000782c0ff */
[----:B------:R-:W-:-:S12]  /*8130*/  IMAD.MOV.U32 R7, RZ, RZ, R30 ;  /* 0x000000ffff077224 */ /* 0x000fd800078e001e */
[----:B------:R-:W-:Y:S05]  /*8140*/  @P1 BRA `(.L_x_172) ;  /* 0xffffff9000441947 */ /* 0x000fea000383ffff */
[----:B------:R-:W-:Y:S05]  /*8150*/  EXIT ;  /* 0x000000000000794d */ /* 0x000fea0003800000 */
.L_x_8:
[----:B0-----:R-:W-:Y:S01]  /*8160*/  ULDC.64 UR4, c[0x0][0x650] ;  /* 0x0001940000047ab9 */ /* 0x001fe20000000a00 */
        /* <DEDUP_REMOVED lines=25> */
.L_x_174:
[----:B------:R-:W0:Y:S01]  /*8300*/  LDC.64 R28, c[0x0][0x640] ;  /* 0x00019000ff1c7b82 */ /* 0x000e220000000a00 */
[-CC-:B------:R-:W-:Y:S01]  /*8310*/  SHF.R.U64 R21, R16, R10.reuse, R17.reuse ;  /* 0x0000000a10157219 */ /* 0x180fe20000001211 */
[----:B------:R-:W-:Y:S01]  /*8320*/  IMAD.MOV.U32 R27, RZ, RZ, 0x1 ;  /* 0x00000001ff1b7424 */ /* 0x000fe200078e00ff */
[----:B------:R-:W-:Y:S02]  /*8330*/  SHF.R.U32.HI R5, RZ, R10, R17 ;  /* 0x0000000aff057219 */ /* 0x000fe40000011611 */
[----:B------:R-:W-:-:S03]  /*8340*/  IADD3 R7, P0, RZ, -R21, RZ ;  /* 0x80000015ff077210 */ /* 0x000fc60007f1e0ff */
[----:B------:R-:W1:Y:S02]  /*8350*/  LDC R14, c[0x0][0x618] ;  /* 0x00018600ff0e7b82 */ /* 0x000e640000000800 */
[----:B------:R-:W-:Y:S02]  /*8360*/  IMAD.X R5, RZ, RZ, ~R5, P0 ;  /* 0x000000ffff057224 */ /* 0x000fe400000e0e05 */
[----:B------:R-:W-:-:S04]  /*8370*/  IMAD.WIDE.U32 R12, R7, R24, R2 ;  /* 0x00000018070c7225 */ /* 0x000fc800078e0002 */
[----:B------:R-:W2:Y:S01]  /*8380*/  LDC R16, c[0x0][0x608] ;  /* 0x00018200ff107b82 */ /* 0x000ea20000000800 */
[----:B------:R-:W-:-:S04]  /*8390*/  IMAD R10, R5, R24, RZ ;  /* 0x00000018050a7224 */ /* 0x000fc800078e02ff */
[----:B------:R-:W-:Y:S02]  /*83a0*/  IMAD R5, R7, R25, R10 ;  /* 0x0000001907057224 */ /* 0x000fe400078e020a */
[----:B------:R-:W-:Y:S01]  /*83b0*/  IMAD.MOV.U32 R7, RZ, RZ, -0x1 ;  /* 0xffffffffff077424 */ /* 0x000fe200078e00ff */
[----:B------:R-:W3:Y:S01]  /*83c0*/  LDC R26, c[0x0][0x658] ;  /* 0x00019600ff1a7b82 */ /* 0x000ee20000000800 */
[----:B------:R-:W-:Y:S01]  /*83d0*/  IMAD.IADD R5, R13, 0x1, R5 ;  /* 0x000000010d057824 */ /* 0x000fe200078e0205 */
[----:B0-----:R-:W-:-:S04]  /*83e0*/  ISETP.NE.U32.AND P0, PT, R28, RZ, PT ;  /* 0x000000ff1c00720c */ /* 0x001fc80003f05070 */
        /* <DEDUP_REMOVED lines=8> */
[-CC-:B---3--:R-:W-:Y:S02]  /*8470*/  SHF.R.U64 R24, R22, R26.reuse, R5.reuse ;  /* 0x0000001a16187219 */ /* 0x188fe40000001205 */
[-C--:B------:R-:W-:Y:S02]  /*8480*/  SHF.L.U32 R7, R7, R26.reuse, RZ ;  /* 0x0000001a07077219 */ /* 0x080fe400000006ff */
[----:B------:R-:W-:Y:S01]  /*8490*/  SHF.R.U32.HI R13, RZ, R26, R5 ;  /* 0x0000001aff0d7219 */ /* 0x000fe20000011605 */
[----:B------:R-:W-:Y:S01]  /*84a0*/  IMAD.MOV.U32 R12, RZ, RZ, R24 ;  /* 0x000000ffff0c7224 */ /* 0x000fe200078e0018 */
[----:B------:R-:W-:Y:S01]  /*84b0*/  LOP3.LUT R31, RZ, R7, RZ, 0x33, !PT ;  /* 0x00000007ff1f7212 */ /* 0x000fe200078e33ff */
[----:B------:R-:W3:Y:S01]  /*84c0*/  LDC R30, c[0x0][0x610] ;  /* 0x00018400ff1e7b82 */ /* 0x000ee20000000800 */
[----:B------:R-:W-:Y:S05]  /*84d0*/  @!P0 BRA `(.L_x_175) ;  /* 0x0000000000288947 */ /* 0x000fea0003800000 */
        /* <DEDUP_REMOVED lines=10> */
.L_x_175:
[----:B-1----:R-:W-:Y:S01]  /*8580*/  SHF.R.U64 R10, R12, R10, R13 ;  /* 0x0000000a0c0a7219 */ /* 0x002fe2000000120d */
[----:B0-----:R-:W-:Y:S01]  /*8590*/  VIADD R9, R23, 0xffffffff ;  /* 0xffffffff17097836 */ /* 0x001fe20000000000 */
[----:B------:R-:W-:Y:S01]  /*85a0*/  SHF.L.U32 R27, R27, R26, RZ ;  /* 0x0000001a1b1b7219 */ /* 0x000fe200000006ff */
[----:B------:R-:W-:Y:S01]  /*85b0*/  @P4 IMAD R11, R19, R20, R8 ;  /* 0x00000014130b4224 */ /* 0x000fe200078e0208 */
[----:B------:R-:W-:Y:S01]  /*85c0*/  LOP3.LUT R5, R22, R31, RZ, 0xc0, !PT ;  /* 0x0000001f16057212 */ /* 0x000fe200078ec0ff */
[----:B------:R-:W-:Y:S01]  /*85d0*/  IMAD.MOV R7, RZ, RZ, -R10 ;  /* 0x000000ffff077224 */ /* 0x000fe200078e0a0a */
[----:B------:R-:W-:Y:S01]  /*85e0*/  LOP3.LUT R18, R18, R9, RZ, 0xc0, !PT ;  /* 0x0000000912127212 */ /* 0x000fe200078ec0ff */
[----:B------:R-:W-:Y:S02]  /*85f0*/  IMAD.MOV.U32 R16, RZ, RZ, R21 ;  /* 0x000000ffff107224 */ /* 0x000fe400078e0015 */
[----:B------:R-:W-:Y:S02]  /*8600*/  IMAD R10, R27, R10, R5 ;  /* 0x0000000a1b0a7224 */ /* 0x000fe400078e0205 */
[----:B--2---:R-:W-:-:S02]  /*8610*/  IMAD R5, R7, R25, R24 ;  /* 0x0000001907057224 */ /* 0x004fc400078e0218 */
[----:B------:R-:W-:Y:S02]  /*8620*/  IMAD.MOV.U32 R7, RZ, RZ, 0x1 ;  /* 0x00000001ff077424 */ /* 0x000fe400078e00ff */
[----:B---3--:R-:W-:Y:S02]  /*8630*/  IMAD R11, R10, R30, R11 ;  /* 0x0000001e0a0b7224 */ /* 0x008fe400078e020b */
[----:B------:R-:W-:Y:S01]  /*8640*/  IMAD R18, R5, R23, R18 ;  /* 0x0000001705127224 */ /* 0x000fe200078e0212 */
[----:B------:R-:W-:-:S04]  /*8650*/  PRMT R5, R7, 0x7610, R5 ;  /* 0x0000761007057816 */ /* 0x000fc80000000005 */
[----:B------:R-:W-:Y:S02]  /*8660*/  SEL R7, R18, R11, !P4 ;  /* 0x0000000b12077207 */ /* 0x000fe40006000000 */
[----:B------:R-:W-:-:S07]  /*8670*/  SEL R18, R11, R18, !P4 ;  /* 0x000000120b127207 */ /* 0x000fce0006000000 */
.L_x_173:
[----:B------:R-:W-:-:S08]  /*8680*/  NOP ;  /* 0x0000000000007918 */ /* 0x000fd00000000000 */
[----:B------:R-:W0:-:S00]  /*8690*/  USETMAXREG.DEALLOC.CTAPOOL 0x28 ;  /* 0x00000028000079c8 */ /* 0x000e0000080e0500 */
[----:B0-----:R-:W-:-:S13]  /*86a0*/  ISETP.NE.AND P0, PT, R6, RZ, PT ;  /* 0x000000ff0600720c */ /* 0x001fda0003f05270 */
[----:B------:R-:W-:Y:S05]  /*86b0*/  @P0 EXIT ;  /* 0x000000000000094d */ /* 0x000fea0003800000 */
[----:B------:R-:W-:Y:S01]  /*86c0*/  LOP3.LUT P0, RZ, R5, 0xff, RZ, 0xc0, !PT ;  /* 0x000000ff05ff7812 */ /* 0x000fe2000780c0ff */
[----:B------:R-:W-:Y:S02]  /*86d0*/  IMAD.MOV.U32 R5, RZ, RZ, 0x1 ;  /* 0x00000001ff057424 */ /* 0x000fe400078e00ff */
[----:B------:R-:W-:-:S10]  /*86e0*/  IMAD.MOV.U32 R17, RZ, RZ, RZ ;  /* 0x000000ffff117224 */ /* 0x000fd400078e00ff */
[----:B------:R-:W-:Y:S05]  /*86f0*/  @!P0 BRA `(.L_x_176) ;  /* 0x0000000c00348947 */ /* 0x000fea0003800000 */
[----:B------:R-:W0:Y:S01]  /*8700*/  LDC R5, c[0x0][0x28c] ;  /* 0x0000a300ff057b82 */ /* 0x000e220000000800 */
[----:B------:R-:W-:Y:S01]  /*8710*/  ULDC UR5, c[0x0][0x658] ;  /* 0x0001960000057ab9 */ /* 0x000fe20000000800 */
[----:B------:R-:W-:Y:S01]  /*8720*/  UMOV UR7, 0xffffffff ;  /* 0xffffffff00077882 */ /* 0x000fe20000000000 */
[----:B------:R-:W-:Y:S01]  /*8730*/  ULDC UR6, c[0x0][0xc] ;  /* 0x0000030000067ab9 */ /* 0x000fe20000000800 */
[----:B------:R-:W-:Y:S01]  /*8740*/  USHF.L.U32 UR8, UR7, UR5, URZ ;  /* 0x0000000507087299 */ /* 0x000fe2000800063f */
[----:B------:R-:W-:Y:S01]  /*8750*/  BSSY B0, `(.L_x_176) ;  /* 0x00000c7000007945 */ /* 0x000fe20003800000 */
[----:B------:R-:W-:Y:S01]  /*8760*/  UMOV UR9, 0x1 ;  /* 0x0000000100097882 */ /* 0x000fe20000000000 */
[----:B------:R-:W-:Y:S01]  /*8770*/  ULDC UR7, c[0x0][0x10] ;  /* 0x0000040000077ab9 */ /* 0x000fe20000000800 */
[----:B------:R-:W1:Y:S01]  /*8780*/  S2UR UR10, SR_CgaCtaId ;  /* 0x00000000000a79c3 */ /* 0x000e620000008800 */
[----:B------:R-:W-:Y:S01]  /*8790*/  UIMAD.WIDE.U32 UR6, UR6, UR7, URZ ;  /* 0x00000007060672a5 */ /* 0x000fe2000f8e003f */
[----:B------:R-:W-:Y:S01]  /*87a0*/  IMAD.MOV.U32 R14, RZ, RZ, 0x1 ;  /* 0x00000001ff0e7424 */ /* 0x000fe200078e00ff */
[----:B------:R-:W-:Y:S01]  /*87b0*/  USHF.L.U32 UR18, UR9, UR5, URZ ;  /* 0x0000000509127299 */ /* 0x000fe2000800063f */
[----:B------:R-:W-:Y:S01]  /*87c0*/  LOP3.LUT R15, R4, 0x2, RZ, 0xfc, !PT ;  /* 0x00000002040f7812 */ /* 0x000fe200078efcff */
[----:B------:R-:W-:Y:S01]  /*87d0*/  IMAD.MOV.U32 R17, RZ, RZ, RZ ;  /* 0x000000ffff117224 */ /* 0x000fe200078e00ff */
[----:B------:R-:W-:Y:S01]  /*87e0*/  ULDC UR5, c[0x0][0x14] ;  /* 0x0000050000057ab9 */ /* 0x000fe20000000800 */
[----:B------:R-:W-:Y:S01]  /*87f0*/  ULDC UR4, c[0x0][0x600] ;  /* 0x0001800000047ab9 */ /* 0x000fe20000000800 */
[----:B------:R-:W-:-:S02]  /*8800*/  UIMAD.WIDE.U32 UR22, UR6, UR5, URZ ;  /* 0x00000005061672a5 */ /* 0x000fc4000f8e003f */
[----:B------:R-:W-:Y:S02]  /*8810*/  UIMAD UR13, UR7, UR5, URZ ;  /* 0x00000005070d72a4 */ /* 0x000fe4000f8e023f */
[----:B------:R-:W-:Y:S02]  /*8820*/  UIADD3 UR4, UR4, -0x1, URZ ;  /* 0xffffffff04047890 */ /* 0x000fe4000fffe03f */
[----:B------:R-:W-:Y:S01]  /*8830*/  ULOP3.LUT UR17, URZ, UR8, URZ, 0x33, !UPT ;  /* 0x000000083f117292 */ /* 0x000fe2000f8e333f */
[----:B0-----:R-:W-:Y:S01]  /*8840*/  VIADD R5, R5, 0x3f ;  /* 0x0000003f05057836 */ /* 0x001fe20000000000 */
[----:B------:R-:W-:Y:S01]  /*8850*/  UIADD3 UR13, UR23, UR13, URZ ;  /* 0x0000000d170d7290 */ /* 0x000fe2000fffe03f */
[----:B------:R-:W-:-:S03]  /*8860*/  ULDC.64 UR24, c[0x0][0x198] ;  /* 0x0000660000187ab9 */ /* 0x000fc60000000a00 */
[----:B------:R-:W-:Y:S01]  /*8870*/  SHF.R.S32.HI R6, RZ, 0x1f, R5 ;  /* 0x0000001fff067819 */ /* 0x000fe20000011405 */
[----:B-1----:R-:W-:-:S03]  /*8880*/  IMAD.U32 R11, RZ, RZ, UR10 ;  /* 0x0000000aff0b7e24 */ /* 0x002fc6000f8e00ff */
[----:B------:R-:W-:Y:S01]  /*8890*/  LEA.HI R6, R6, R5, RZ, 0x6 ;  /* 0x0000000506067211 */ /* 0x000fe200078f30ff */
[----:B------:R-:W-:-:S03]  /*88a0*/  IMAD.MOV.U32 R5, RZ, RZ, 0x1 ;  /* 0x00000001ff057424 */ /* 0x000fc600078e00ff */
[----:B------:R-:W-:-:S05]  /*88b0*/  SHF.R.S32.HI R10, RZ, 0x6, R6 ;  /* 0x00000006ff0a7819 */ /* 0x000fca0000011406 */
[----:B------:R-:W-:-:S07]  /*88c0*/  VIADD R12, R10, 0x1 ;  /* 0x000000010a0c7836 */ /* 0x000fce0000000000 */
.L_x_187:
[----:B------:R-:W-:-:S03]  /*88d0*/  UMOV UR5, 0xffffffff ;  /* 0xffffffff00057882 */ /* 0x000fc60000000000 */
[----:B------:R-:W-:Y:S05]  /*88e0*/  BRA.DIV UR5, `(.L_x_177) ;  /* 0x0000001205a47947 */ /* 0x000fea000b800000 */
[----:B------:R-:W-:-:S13]  /*88f0*/  ELECT P0, URZ, PT ;  /* 0x00000000003f782f */ /* 0x000fda0003800000 */
.L_x_205:
[----:B------:R-:W0:Y:S01]  /*8900*/  LDC R6, c[0x0][0x28c] ;  /* 0x0000a300ff067b82 */ /* 0x000e220000000800 */
[----:B------:R-:W-:Y:S01]  /*8910*/  BSSY B1, `(.L_x_178) ;  /* 0x000003a000017945 */ /* 0x000fe20003800000 */
[----:B0-----:R-:W-:-:S13]  /*8920*/  ISETP.LT.OR P0, PT, R6, 0x1, !P0 ;  /* 0x000000010600780c */ /* 0x001fda0004701670 */
[----:B------:R-:W-:Y:S05]  /*8930*/  @P0 BRA `(.L_x_179) ;  /* 0x0000000000dc0947 */ /* 0x000fea0003800000 */
[----:B------:R-:W-:Y:S02]  /*8940*/  IMAD R18, R18, 0x4, R11 ;  /* 0x0000000412127824 */ /* 0x000fe400078e020b */
[----:B------:R-:W-:Y:S02]  /*8950*/  IMAD.SHL.U32 R19, R7, 0x40, RZ ;  /* 0x0000004007137824 */ /* 0x000fe400078e00ff */
[----:B------:R-:W-:Y:S02]  /*8960*/  IMAD.MOV.U32 R22, RZ, RZ, RZ ;  /* 0x000000ffff167224 */ /* 0x000fe400078e00ff */
[----:B------:R-:W-:Y:S02]  /*8970*/  IMAD.MOV.U32 R6, RZ, RZ, R12 ;  /* 0x000000ffff067224 */ /* 0x000fe400078e000c */
[----:B------:R-:W-:Y:S02]  /*8980*/  IMAD.MOV.U32 R7, RZ, RZ, R5 ;  /* 0x000000ffff077224 */ /* 0x000fe400078e0005 */
[----:B------:R-:W-:-:S02]  /*8990*/  IMAD.MOV.U32 R8, RZ, RZ, R17 ;  /* 0x000000ffff087224 */ /* 0x000fc400078e0011 */
[----:B------:R-:W-:-:S07]  /*89a0*/  IMAD.SHL.U32 R20, R18, 0x40, RZ ;  /* 0x0000004012147824 */ /* 0x000fce00078e00ff */
.L_x_182:
[----:B------:R-:W0:Y:S01]  /*89b0*/  S2UR UR5, SR_CgaCtaId ;  /* 0x00000000000579c3 */ /* 0x000e220000008800 */
[----:B------:R-:W-:Y:S02]  /*89c0*/  MOV R18, 0x400 ;  /* 0x0000040000127802 */ /* 0x000fe40000000f00 */
[----:B------:R-:W-:Y:S02]  /*89d0*/  SHF.L.U32 R9, R7, 0x1f, RZ ;  /* 0x0000001f07097819 */ /* 0x000fe400000006ff */
[----:B------:R-:W-:-:S13]  /*89e0*/  LOP3.LUT P1, RZ, R0, 0x7f, RZ, 0xc0, !PT ;  /* 0x0000007f00ff7812 */ /* 0x000fda000782c0ff */
[----:B------:R-:W1:Y:S01]  /*89f0*/  @!P1 LDC R13, c[0x0][0x500] ;  /* 0x00014000ff0d9b82 */ /* 0x000e620000000800 */
[----:B0-----:R-:W-:-:S05]  /*8a00*/  IMAD.U32 R11, RZ, RZ, UR5 ;  /* 0x00000005ff0b7e24 */ /* 0x001fca000f8e00ff */
[----:B------:R-:W-:-:S05]  /*8a10*/  LEA R21, R11, R18, 0x18 ;  /* 0x000000120b157211 */ /* 0x000fca00078ec0ff */
[----:B------:R-:W-:-:S04]  /*8a20*/  IMAD R18, R8, 0x8, R21 ;  /* 0x0000000808127824 */ /* 0x000fc800078e0215 */
[----:B------:R-:W0:Y:S02]  /*8a30*/  SYNCS.PHASECHK.TRANS64.TRYWAIT P0, [R18+URZ+0x58], R9 ;  /* 0x00005809120075a7 */ /* 0x000e24000800017f */
[----:B01----:R-:W-:Y:S05]  /*8a40*/  @!P0 BRA `(.L_x_180) ;  /* 0x00000010006c8947 */ /* 0x003fea0003800000 */
.L_x_206:
[----:B0-----:R-:W-:Y:S01]  /*8a50*/  PRMT R9, R15, 0x9910, RZ ;  /* 0x000099100f097816 */ /* 0x001fe200000000ff */
[----:B------:R0:W-:Y:S03]  /*8a60*/  @!P1 SYNCS.ARRIVE.TRANS64 RZ, [R18+URZ], R13 ;  /* 0x0000000d12ff99a7 */ /* 0x0001e6000800003f */
[----:B------:R-:W-:-:S13]  /*8a70*/  ISETP.NE.AND P0, PT, R9, 0x2, PT ;  /* 0x000000020900780c */ /* 0x000fda0003f05270 */
[----:B0-----:R-:W-:Y:S05]  /*8a80*/  @P0 BRA `(.L_x_181) ;  /* 0x0000000000040947 */ /* 0x001fea0003800000 */
[----:B------:R-:W-:Y:S01]  /*8a90*/  BPT.TRAP 0x1 ;  /* 0x000000040000795c */ /* 0x000fe20000300000 */
.L_x_181:
[----:B------:R-:W-:Y:S01]  /*8aa0*/  IMAD R9, R8, 0x4, R11 ;  /* 0x0000000408097824 */ /* 0x000fe200078e020b */
[----:B------:R-:W-:Y:S01]  /*8ab0*/  R2UR UR9, R18 ;  /* 0x00000000120972ca */ /* 0x000fe200000e0000 */
[----:B------:R-:W-:Y:S01]  /*8ac0*/  VIADD R6, R6, 0xffffffff ;  /* 0xffffffff06067836 */ /* 0x000fe20000000000 */
[----:B------:R-:W-:Y:S01]  /*8ad0*/  UIADD3 UR6, UP0, UR24, 0xf0, URZ ;  /* 0x000000f018067890 */ /* 0x000fe2000ff1e03f */
[--C-:B------:R-:W-:Y:S01]  /*8ae0*/  IMAD.U32 R9, R9, 0x1000, R21.reuse ;  /* 0x0000100009097824 */ /* 0x100fe200078e0015 */
[----:B------:R-:W-:Y:S01]  /*8af0*/  R2UR UR11, R20 ;  /* 0x00000000140b72ca */ /* 0x000fe200000e0000 */
[----:B------:R-:W-:Y:S01]  /*8b00*/  IMAD R21, R8, 0x1000, R21 ;  /* 0x0000100008157824 */ /* 0x000fe200078e0215 */
[----:B------:R-:W-:Y:S01]  /*8b10*/  R2UR UR10, R22 ;  /* 0x00000000160a72ca */ /* 0x000fe200000e0000 */
[----:B------:R-:W-:Y:S01]  /*8b20*/  UIADD3 UR26, UP1, UR24, 0x1f0, URZ ;  /* 0x000001f0181a7890 */ /* 0x000fe2000ff3e03f */
[----:B------:R-:W-:Y:S01]  /*8b30*/  R2UR UR5, R9 ;  /* 0x00000000090572ca */ /* 0x000fe200000e0000 */
[----:B------:R-:W-:Y:S01]  /*8b40*/  UIADD3.X UR7, URZ, UR25, URZ, UP0, !UPT ;  /* 0x000000193f077290 */ /* 0x000fe200087fe43f */
[----:B------:R-:W-:Y:S01]  /*8b50*/  R2UR UR8, R21 ;  /* 0x00000000150872ca */ /* 0x000fe200000e0000 */
[----:B------:R-:W-:Y:S01]  /*8b60*/  VIADD R8, R8, 0x1 ;  /* 0x0000000108087836 */ /* 0x000fe20000000000 */
[----:B------:R-:W-:Y:S01]  /*8b70*/  R2UR UR12, R16 ;  /* 0x00000000100c72ca */ /* 0x000fe200000e0000 */
[----:B------:R-:W-:Y:S01]  /*8b80*/  UIADD3.X UR27, URZ, UR25, URZ, UP1, !UPT ;  /* 0x000000193f1b7290 */ /* 0x000fe20008ffe43f */
[----:B------:R-:W-:Y:S01]  /*8b90*/  R2UR UR19, R19 ;  /* 0x00000000131372ca */ /* 0x000fe200000e0000 */
[----:B------:R-:W-:Y:S01]  /*8ba0*/  UMOV UR20, 0xf0000 ;  /* 0x000f000000147882 */ /* 0x000fe20000000000 */
[----:B------:R-:W-:Y:S01]  /*8bb0*/  ISETP.GT.AND P1, PT, R6, 0x1, PT ;  /* 0x000000010600780c */ /* 0x000fe20003f24270 */
[----:B------:R-:W-:Y:S01]  /*8bc0*/  UMOV UR14, 0x0 ;  /* 0x00000000000e7882 */ /* 0x000fe20000000000 */
[----:B------:R-:W-:Y:S01]  /*8bd0*/  UMOV UR15, 0x10000000 ;  /* 0x10000000000f7882 */ /* 0x000fe20000000000 */
[----:B------:R-:W-:Y:S01]  /*8be0*/  ISETP.NE.AND P0, PT, R8, 0xb, PT ;  /* 0x0000000b0800780c */ /* 0x000fe20003f05270 */
[----:B------:R-:W-:Y:S01]  /*8bf0*/  VIADD R22, R22, 0x40 ;  /* 0x0000004016167836 */ /* 0x000fe20000000000 */
[----:B------:R-:W-:-:S02]  /*8c00*/  UIADD3 UR5, UR5, 0x180, URZ ;  /* 0x0000018005057890 */ /* 0x000fc4000fffe03f */
[----:B------:R-:W-:Y:S01]  /*8c10*/  UIADD3 UR16, UR8, 0x2c180, URZ ;  /* 0x0002c18008107890 */ /* 0x000fe2000fffe03f */
[----:B------:R-:W-:Y:S02]  /*8c20*/  SEL R18, RZ, 0x1, P0 ;  /* 0x00000001ff127807 */ /* 0x000fe40000000000 */
[----:B------:R-:W-:Y:S02]  /*8c30*/  SEL R8, R8, RZ, P0 ;  /* 0x000000ff08087207 */ /* 0x000fe40000000000 */
[----:B------:R-:W-:Y:S01]  /*8c40*/  UMOV UR8, UR5 ;  /* 0x0000000500087c82 */ /* 0x000fe20008000000 */
[----:B------:R-:W-:Y:S01]  /*8c50*/  LOP3.LUT R7, R7, R18, RZ, 0x3c, !PT ;  /* 0x0000001207077212 */ /* 0x000fe200078e3cff */
[----:B------:R0:W-:Y:S02]  /*8c60*/  UTMALDG.3D.MULTICAST [UR8], [UR6], UR20, desc[UR14] ;  /* 0x00000e08060073b4 */ /* 0x0001e40008011814 */
[----:B0-----:R-:W-:Y:S01]  /*8c70*/  UMOV UR8, UR16 ;  /* 0x0000001000087c82 */ /* 0x001fe20008000000 */
[----:B------:R-:W-:-:S02]  /*8c80*/  UMOV UR11, UR19 ;  /* 0x00000013000b7c82 */ /* 0x000fc40008000000 */
[----:B------:R0:W-:Y:S02]  /*8c90*/  UTMALDG.3D [UR8], [UR26], desc[UR14] ;  /* 0x00000e081a0075b4 */ /* 0x0001e40008011000 */
[----:B0-----:R-:W-:Y:S05]  /*8ca0*/  @P1 BRA `(.L_x_182) ;  /* 0xfffffffc00401947 */ /* 0x001fea000383ffff */
.L_x_179:
[----:B------:R-:W-:Y:S05]  /*8cb0*/  BSYNC B1 ;  /* 0x0000000000017941 */ /* 0x000fea0003800000 */
.L_x_178:
[----:B------:R-:W-:Y:S01]  /*8cc0*/  LOP3.LUT P1, RZ, R14, 0xff, RZ, 0xc0, !PT ;  /* 0x000000ff0eff7812 */ /* 0x000fe2000782c0ff */
[C---:B------:R-:W-:Y:S01]  /*8cd0*/  IMAD.IADD R17, R10.reuse, 0x1, R17 ;  /* 0x000000010a117824 */ /* 0x040fe200078e0211 */
[----:B------:R-:W-:Y:S01]  /*8ce0*/  ULDC.64 UR6, c[0x0][0x650] ;  /* 0x0001940000067ab9 */ /* 0x000fe20000000a00 */
[C---:B------:R-:W-:Y:S01]  /*8cf0*/  ISETP.GE.U32.AND P2, PT, R10.reuse, 0xb, PT ;  /* 0x0000000b0a00780c */ /* 0x040fe20003f46070 */
[----:B------:R-:W-:Y:S01]  /*8d00*/  BSSY B1, `(.L_x_183) ;  /* 0x0000069000017945 */ /* 0x000fe20003800000 */
[----:B------:R-:W-:Y:S01]  /*8d10*/  IMAD.MOV.U32 R18, RZ, RZ, -0x1 ;  /* 0xffffffffff127424 */ /* 0x000fe200078e00ff */
[----:B------:R-:W-:Y:S01]  /*8d20*/  ISETP.GT.U32.AND P0, PT, R17, 0xa, PT ;  /* 0x0000000a1100780c */ /* 0x000fe20003f04070 */
[----:B------:R-:W-:Y:S01]  /*8d30*/  IMAD.MOV.U32 R16, RZ, RZ, -0x1 ;  /* 0xffffffffff107424 */ /* 0x000fe200078e00ff */
[----:B------:R-:W-:Y:S02]  /*8d40*/  PRMT R14, RZ, 0x7610, R14 ;  /* 0x00007610ff0e7816 */ /* 0x000fe4000000000e */
[----:B------:R-:W-:-:S03]  /*8d50*/  ISETP.LT.U32.AND P0, PT, R10, 0xb, P0 ;  /* 0x0000000b0a00780c */ /* 0x000fc60000701070 */
[----:B------:R-:W0:Y:S01]  /*8d60*/  @P1 S2R R11, SR_CgaCtaId ;  /* 0x00000000000b1919 */ /* 0x000e220000008800 */
[----:B------:R-:W-:-:S04]  /*8d70*/  @P1 MOV R6, 0x400 ;  /* 0x0000040000061802 */ /* 0x000fc80000000f00 */
[----:B0-----:R-:W-:Y:S01]  /*8d80*/  @P1 LEA R8, R11, R6, 0x18 ;  /* 0x000000060b081211 */ /* 0x001fe200078ec0ff */
[----:B------:R-:W-:Y:S01]  /*8d90*/  IMAD.WIDE.U32 R6, R17, -0x45d1745d, RZ ;  /* 0xba2e8ba311067825 */ /* 0x000fe200078e00ff */
[----:B------:R-:W-:Y:S02]  /*8da0*/  SEL R6, RZ, 0x1, !P0 ;  /* 0x00000001ff067807 */ /* 0x000fe40004000000 */
[----:B------:R0:W-:Y:S01]  /*8db0*/  @P1 SYNCS.ARRIVE.TRANS64.A1T0 RZ, [R8+URZ+0xc8], RZ ;  /* 0x0000c8ff08ff19a7 */ /* 0x0001e2000810003f */
[----:B------:R-:W-:Y:S02]  /*8dc0*/  IADD3 R2, P1, R2, UR22, RZ ;  /* 0x0000001602027c10 */ /* 0x000fe4000ff3e0ff */
[----:B------:R-:W-:Y:S02]  /*8dd0*/  LOP3.LUT R5, R5, R6, RZ, 0x3c, !PT ;  /* 0x0000000605057212 */ /* 0x000fe400078e3cff */
[----:B------:R-:W-:Y:S02]  /*8de0*/  IADD3.X R3, R3, UR13, RZ, P1, !PT ;  /* 0x0000000d03037c10 */ /* 0x000fe40008ffe4ff */
[----:B------:R-:W-:-:S02]  /*8df0*/  ISETP.GE.U32.AND P0, PT, R2, UR6, PT ;  /* 0x0000000602007c0c */ /* 0x000fc4000bf06070 */
[----:B0-----:R-:W-:Y:S01]  /*8e00*/  SHF.R.U32.HI R8, RZ, 0x3, R7 ;  /* 0x00000003ff087819 */ /* 0x001fe20000011607 */
[----:B------:R-:W-:Y:S01]  /*8e10*/  IMAD.MOV.U32 R7, RZ, RZ, -0x1 ;  /* 0xffffffffff077424 */ /* 0x000fe200078e00ff */
[----:B------:R-:W-:Y:S02]  /*8e20*/  ISETP.GE.U32.AND.EX P0, PT, R3, UR7, PT, P0 ;  /* 0x0000000703007c0c */ /* 0x000fe4000bf06100 */
[----:B------:R-:W-:Y:S01]  /*8e30*/  @P2 LOP3.LUT R5, R5, 0x1, R8, 0x78, !PT ;  /* 0x0000000105052812 */ /* 0x000fe200078e7808 */
[----:B------:R-:W-:Y:S01]  /*8e40*/  IMAD R17, R8, -0xb, R17 ;  /* 0xfffffff508117824 */ /* 0x000fe200078e0211 */
[----:B------:R-:W-:-:S09]  /*8e50*/  PRMT R6, RZ, 0x7610, R6 ;  /* 0x00007610ff067816 */ /* 0x000fd20000000006 */
[----:B------:R-:W-:Y:S05]  /*8e60*/  @P0 BRA `(.L_x_184) ;  /* 0x0000000400480947 */ /* 0x000fea0003800000 */
[----:B------:R-:W0:Y:S01]  /*8e70*/  S2R R18, SR_CTAID.X ;  /* 0x0000000000127919 */ /* 0x000e220000002500 */
[----:B------:R-:W-:Y:S01]  /*8e80*/  ULDC.64 UR6, c[0x0][0x628] ;  /* 0x00018a0000067ab9 */ /* 0x000fe20000000a00 */
[----:B------:R-:W1:Y:S01]  /*8e90*/  LDC R19, c[0x0][0x144] ;  /* 0x00005100ff137b82 */ /* 0x000e620000000800 */
[----:B------:R-:W-:Y:S01]  /*8ea0*/  ISETP.NE.U32.AND P0, PT, RZ, UR6, PT ;  /* 0x00000006ff007c0c */ /* 0x000fe2000bf05070 */
[----:B------:R-:W2:Y:S01]  /*8eb0*/  S2R R13, SR_CTAID.Y ;  /* 0x00000000000d7919 */ /* 0x000ea20000002600 */
[----:B------:R-:W-:Y:S01]  /*8ec0*/  ULDC UR8, c[0x0][0x630] ;  /* 0x00018c0000087ab9 */ /* 0x000fe20000000800 */
[----:B------:R-:W-:Y:S01]  /*8ed0*/  ULDC UR9, c[0x0][0x150] ;  /* 0x0000540000097ab9 */ /* 0x000fe20000000800 */
[----:B------:R-:W-:Y:S01]  /*8ee0*/  ISETP.NE.AND.EX P0, PT, RZ, UR7, PT, P0 ;  /* 0x00000007ff007c0c */ /* 0x000fe2000bf05300 */
[----:B------:R-:W-:Y:S02]  /*8ef0*/  IMAD.MOV.U32 R6, RZ, RZ, R2 ;  /* 0x000000ffff067224 */ /* 0x000fe400078e0002 */
[----:B------:R-:W-:Y:S01]  /*8f00*/  IMAD.MOV.U32 R7, RZ, RZ, R3 ;  /* 0x000000ffff077224 */ /* 0x000fe200078e0003 */
[----:B0-----:R-:W-:-:S09]  /*8f10*/  I2FP.F32.U32 R20, R18 ;  /* 0x0000001200147245 */ /* 0x001fd20000201000 */
[----:B------:R-:W-:Y:S05]  /*8f20*/  @!P0 BRA `(.L_x_185) ;  /* 0x0000000000288947 */ /* 0x000fea0003800000 */
[----:B------:R-:W-:Y:S02]  /*8f30*/  ULDC UR5, c[0x0][0x634] ;  /* 0x00018d0000057ab9 */ /* 0x000fe40000000800 */
[----:B------:R-:W-:-:S05]  /*8f40*/  IADD3 R7, P0, R2, UR5, RZ ;  /* 0x0000000502077c10 */ /* 0x000fca000ff1e0ff */
[----:B------:R-:W-:-:S04]  /*8f50*/  IMAD.X R21, RZ, RZ, R3, P0 ;  /* 0x000000ffff157224 */ /* 0x000fc800000e0603 */
[----:B------:R-:W-:-:S04]  /*8f60*/  IMAD.WIDE.U32 R8, R21, UR6, RZ ;  /* 0x0000000615087c25 */ /* 0x000fc8000f8e00ff */
[----:B------:R-:W-:-:S04]  /*8f70*/  IMAD.WIDE.U32 R8, P0, R7, UR7, R8 ;  /* 0x0000000707087c25 */ /* 0x000fc8000f800008 */
[----:B------:R-:W-:-:S04]  /*8f80*/  IMAD.WIDE.U32 R6, R7, UR6, RZ ;  /* 0x0000000607067c25 */ /* 0x000fc8000f8e00ff */
[----:B------:R-:W-:Y:S01]  /*8f90*/  IMAD.MOV.U32 R6, RZ, RZ, R9 ;  /* 0x000000ffff067224 */ /* 0x000fe200078e0009 */
[----:B------:R-:W-:Y:S01]  /*8fa0*/  IADD3 RZ, P1, R7, R8, RZ ;  /* 0x0000000807ff7210 */ /* 0x000fe20007f3e0ff */
[----:B------:R-:W-:-:S04]  /*8fb0*/  IMAD.X R7, RZ, RZ, RZ, P0 ;  /* 0x000000ffff077224 */ /* 0x000fc800000e06ff */
[----:B------:R-:W-:-:S08]  /*8fc0*/  IMAD.WIDE.U32.X R6, R21, UR7, R6, P1 ;  /* 0x0000000715067c25 */ /* 0x000fd000088e0406 */
.L_x_185:
[----:B------:R-:W-:Y:S01]  /*8fd0*/  FMUL R20, R20, UR9 ;  /* 0x0000000914147c20 */ /* 0x000fe20008400000 */
[--C-:B------:R-:W-:Y:S01]  /*8fe0*/  SHF.R.U64 R16, R6, UR8, R7.reuse ;  /* 0x0000000806107c19 */ /* 0x100fe20008001207 */
[----:B------:R-:W-:Y:S01]  /*8ff0*/  ULDC.64 UR6, c[0x0][0x620] ;  /* 0x0001880000067ab9 */ /* 0x000fe20000000a00 */
[----:B------:R-:W-:Y:S01]  /*9000*/  SHF.R.U32.HI R6, RZ, UR8, R7 ;  /* 0x00000008ff067c19 */ /* 0x000fe20008011607 */
[----:B------:R-:W-:Y:S01]  /*9010*/  ULDC.64 UR8, c[0x0][0x640] ;  /* 0x0001900000087ab9 */ /* 0x000fe20000000a00 */
[----:B------:R-:W-:Y:S01]  /*9020*/  IADD3 R7, P0, RZ, -R16, RZ ;  /* 0x80000010ff077210 */ /* 0x000fe20007f1e0ff */
[----:B------:R-:W0:Y:S01]  /*9030*/  F2I.U32.TRUNC.NTZ R20, R20 ;  /* 0x0000001400147305 */ /* 0x000e22000020f000 */
[----:B------:R-:W3:Y:S01]  /*9040*/  LDC R22, c[0x0][0x148] ;  /* 0x00005200ff167b82 */ /* 0x000ee20000000800 */
[----:B------:R-:W-:Y:S02]  /*9050*/  ULDC UR5, c[0x0][0x618] ;  /* 0x0001860000057ab9 */ /* 0x000fe40000000800 */
[----:B------:R-:W-:Y:S01]  /*9060*/  IMAD.X R6, RZ, RZ, ~R6, P0 ;  /* 0x000000ffff067224 */ /* 0x000fe200000e0e06 */
[----:B------:R-:W-:-:S03]  /*9070*/  ISETP.NE.U32.AND P0, PT, RZ, UR8, PT ;  /* 0x00000008ff007c0c */ /* 0x000fc6000bf05070 */
[----:B------:R-:W-:Y:S01]  /*9080*/  IMAD R6, R6, UR6, RZ ;  /* 0x0000000606067c24 */ /* 0x000fe2000f8e02ff */
[----:B------:R-:W-:-:S03]  /*9090*/  ISETP.NE.AND.EX P0, PT, RZ, UR9, PT, P0 ;  /* 0x00000009ff007c0c */ /* 0x000fc6000bf05300 */
[C---:B------:R-:W-:Y:S02]  /*90a0*/  IMAD R9, R7.reuse, UR7, R6 ;  /* 0x0000000707097c24 */ /* 0x040fe4000f8e0206 */
[----:B------:R-:W-:Y:S01]  /*90b0*/  IMAD.WIDE.U32 R6, R7, UR6, R2 ;  /* 0x0000000607067c25 */ /* 0x000fe2000f8e0002 */
[----:B------:R-:W-:-:S03]  /*90c0*/  ULDC UR6, c[0x0][0x154] ;  /* 0x0000550000067ab9 */ /* 0x000fc60000000800 */
[----:B0-----:R-:W-:Y:S02]  /*90d0*/  IMAD.MOV R8, RZ, RZ, -R20 ;  /* 0x000000ffff087224 */ /* 0x001fe400078e0a14 */
[----:B------:R-:W-:Y:S02]  /*90e0*/  IMAD.IADD R7, R7, 0x1, R9 ;  /* 0x0000000107077824 */ /* 0x000fe400078e0209 */
[----:B-1----:R-:W-:Y:S01]  /*90f0*/  IMAD R18, R19, R8, R18 ;  /* 0x0000000813127224 */ /* 0x002fe200078e0212 */
[----:B--2---:R-:W-:Y:S02]  /*9100*/  I2FP.F32.U32 R8, R13 ;  /* 0x0000000d00087245 */ /* 0x004fe40000201000 */
[--C-:B------:R-:W-:Y:S02]  /*9110*/  SHF.R.U64 R19, R6, UR5, R7.reuse ;  /* 0x0000000506137c19 */ /* 0x100fe40008001207 */
[----:B------:R-:W-:Y:S01]  /*9120*/  SHF.R.U32.HI R6, RZ, UR5, R7 ;  /* 0x00000005ff067c19 */ /* 0x000fe20008011607 */
[----:B------:R-:W-:Y:S01]  /*9130*/  FMUL R8, R8, UR6 ;  /* 0x0000000608087c20 */ /* 0x000fe20008400000 */
[----:B------:R-:W-:-:S02]  /*9140*/  ULDC UR5, c[0x0][0x608] ;  /* 0x0001820000057ab9 */ /* 0x000fc40000000800 */
[--C-:B------:R-:W-:Y:S01]  /*9150*/  SHF.R.U64 R21, R19, UR5, R6.reuse ;  /* 0x0000000513157c19 */ /* 0x100fe20008001206 */
[----:B------:R0:W1:Y:S01]  /*9160*/  F2I.U32.TRUNC.NTZ R24, R8 ;  /* 0x0000000800187305 */ /* 0x000062000020f000 */
[----:B------:R-:W-:Y:S01]  /*9170*/  SHF.R.U32.HI R6, RZ, UR5, R6 ;  /* 0x00000005ff067c19 */ /* 0x000fe20008011606 */
[----:B------:R-:W-:-:S03]  /*9180*/  ULDC UR5, c[0x0][0x658] ;  /* 0x0001960000057ab9 */ /* 0x000fc60000000800 */
[--C-:B------:R-:W-:Y:S02]  /*9190*/  SHF.R.U64 R20, R21, UR5, R6.reuse ;  /* 0x0000000515147c19 */ /* 0x100fe40008001206 */
[----:B------:R-:W-:-:S03]  /*91a0*/  SHF.R.U32.HI R23, RZ, UR5, R6 ;  /* 0x00000005ff177c19 */ /* 0x000fc60008011606 */
[----:B------:R-:W-:Y:S02]  /*91b0*/  IMAD.MOV.U32 R6, RZ, RZ, R20 ;  /* 0x000000ffff067224 */ /* 0x000fe400078e0014 */
[----:B------:R-:W-:Y:S01]  /*91c0*/  IMAD.MOV.U32 R7, RZ, RZ, R23 ;  /* 0x000000ffff077224 */ /* 0x000fe200078e0017 */
[----:B0-----:R-:W-:Y:S06]  /*91d0*/  @!P0 BRA `(.L_x_186) ;  /* 0x0000000000288947 */ /* 0x001fec0003800000 */
        /* <DEDUP_REMOVED lines=10> */
.L_x_186:
[----:B------:R-:W-:Y:S01]  /*9280*/  ULDC UR5, c[0x0][0x648] ;  /* 0x0001920000057ab9 */ /* 0x000fe20000000800 */
[----:B------:R-:W-:Y:S01]  /*9290*/  LOP3.LUT R21, R21, UR17, RZ, 0xc0, !PT ;  /* 0x0000001115157c12 */ /* 0x000fe2000f8ec0ff */
[----:B-1----:R-:W-:Y:S01]  /*92a0*/  IMAD.MOV R24, RZ, RZ, -R24 ;  /* 0x000000ffff187224 */ /* 0x002fe200078e0a18 */
[----:B------:R-:W-:Y:S01]  /*92b0*/  SHF.R.U64 R6, R6, UR5, R7 ;  /* 0x0000000506067c19 */ /* 0x000fe20008001207 */
[----:B------:R-:W-:Y:S01]  /*92c0*/  ULDC UR5, c[0x0][0x638] ;  /* 0x00018e0000057ab9 */ /* 0x000fe20000000800 */
[----:B------:R-:W-:Y:S01]  /*92d0*/  LOP3.LUT R9, R19, UR4, RZ, 0xc0, !PT ;  /* 0x0000000413097c12 */ /* 0x000fe2000f8ec0ff */
[----:B---3--:R-:W-:Y:S01]  /*92e0*/  @P4 IMAD R18, R22, R24, R13 ;  /* 0x0000001816124224 */ /* 0x008fe200078e020d */
[----:B------:R-:W-:Y:S01]  /*92f0*/  ULDC UR6, c[0x0][0x610] ;  /* 0x0001840000067ab9 */ /* 0x000fe20000000800 */
[----:B------:R-:W-:Y:S02]  /*9300*/  IMAD.MOV R7, RZ, RZ, -R6 ;  /* 0x000000ffff077224 */ /* 0x000fe400078e0a06 */
[----:B------:R-:W-:-:S02]  /*9310*/  IMAD R21, R6, UR18, R21 ;  /* 0x0000001206157c24 */ /* 0x000fc4000f8e0215 */
[----:B------:R-:W-:Y:S01]  /*9320*/  IMAD R20, R7, UR5, R20 ;  /* 0x0000000507147c24 */ /* 0x000fe2000f8e0214 */
[----:B------:R-:W-:Y:S01]  /*9330*/  ULDC UR5, c[0x0][0x600] ;  /* 0x0001800000057ab9 */ /* 0x000fe20000000800 */
[----:B------:R-:W-:Y:S02]  /*9340*/  IMAD R18, R21, UR6, R18 ;  /* 0x0000000615127c24 */ /* 0x000fe4000f8e0212 */
[----:B------:R-:W-:Y:S02]  /*9350*/  IMAD R9, R20, UR5, R9 ;  /* 0x0000000514097c24 */ /* 0x000fe4000f8e0209 */
[----:B------:R-:W-:-:S03]  /*9360*/  IMAD.MOV.U32 R6, RZ, RZ, 0x1 ;  /* 0x00000001ff067424 */ /* 0x000fc600078e00ff */
[----:B------:R-:W-:Y:S02]  /*9370*/  SEL R7, R9, R18, !P4 ;  /* 0x0000001209077207 */ /* 0x000fe40006000000 */
[----:B------:R-:W-:-:S07]  /*9380*/  SEL R18, R18, R9, !P4 ;  /* 0x0000000912127207 */ /* 0x000fce0006000000 */
.L_x_184:
[----:B------:R-:W-:Y:S05]  /*9390*/  BSYNC B1 ;  /* 0x0000000000017941 */ /* 0x000fea0003800000 */
.L_x_183:
[----:B------:R-:W-:-:S13]  /*93a0*/  LOP3.LUT P0, RZ, R6, 0xff, RZ, 0xc0, !PT ;  /* 0x000000ff06ff7812 */ /* 0x000fda000780c0ff */
[----:B------:R-:W-:Y:S05]  /*93b0*/  @P0 BRA `(.L_x_187) ;  /* 0xfffffff400440947 */ /* 0x000fea000383ffff */
[----:B------:R-:W-:Y:S05]  /*93c0*/  BSYNC B0 ;  /* 0x0000000000007941 */ /* 0x000fea0003800000 */
.L_x_176:
[----:B------:R-:W-:-:S03]  /*93d0*/  UMOV UR5, 0xffffffff ;  /* 0xffffffff00057882 */ /* 0x000fc60000000000 */
[----:B------:R-:W-:Y:S05]  /*93e0*/  BRA.DIV UR5, `(.L_x_188) ;  /* 0x0000000a05187947 */ /* 0x000fea000b800000 */
[----:B------:R-:W-:-:S13]  /*93f0*/  ELECT P0, URZ, PT ;  /* 0x00000000003f782f */ /* 0x000fda0003800000 */
.L_x_209:
[----:B------:R-:W-:Y:S04]  /*9400*/  BSSY B0, `(.L_x_189) ;  /* 0x000006a000007945 */ /* 0x000fe80003800000 */
[----:B------:R-:W-:Y:S05]  /*9410*/  @!P0 BRA `(.L_x_190) ;  /* 0x0000000400a08947 */ /* 0x000fea0003800000 */
[----:B------:R-:W-:-:S04]  /*9420*/  LOP3.LUT R4, R4, 0x2, RZ, 0xfc, !PT ;  /* 0x0000000204047812 */ /* 0x000fc800078efcff */
[----:B------:R-:W-:-:S13]  /*9430*/  ISETP.NE.AND P0, PT, R4, 0x3, PT ;  /* 0x000000030400780c */ /* 0x000fda0003f05270 */
[----:B------:R-:W-:Y:S05]  /*9440*/  @!P0 BRA `(.L_x_191) ;  /* 0x0000000000048947 */ /* 0x000fea0003800000 */
[----:B------:R-:W-:Y:S01]  /*9450*/  BPT.TRAP 0x1 ;  /* 0x000000040000795c */ /* 0x000fe20000300000 */
.L_x_191:
[----:B------:R-:W0:Y:S01]  /*9460*/  S2R R3, SR_CgaCtaId ;  /* 0x0000000000037919 */ /* 0x000e220000008800 */
[----:B------:R-:W-:-:S04]  /*9470*/  MOV R0, 0x400 ;  /* 0x0000040000007802 */ /* 0x000fc80000000f00 */
[----:B0-----:R-:W-:Y:S02]  /*9480*/  LEA R0, R3, R0, 0x18 ;  /* 0x0000000003007211 */ /* 0x001fe400078ec0ff */
[----:B------:R-:W-:-:S03]  /*9490*/  SHF.L.U32 R3, R5, 0x1f, RZ ;  /* 0x0000001f05037819 */ /* 0x000fc600000006ff */
[----:B------:R-:W-:-:S04]  /*94a0*/  VIADD R0, R0, 0x58 ;  /* 0x0000005800007836 */ /* 0x000fc80000000000 */
[C---:B------:R-:W-:Y:S02]  /*94b0*/  IMAD R6, R17.reuse, 0x8, R0 ;  /* 0x0000000811067824 */ /* 0x040fe400078e0200 */
[----:B------:R-:W-:Y:S02]  /*94c0*/  VIADD R17, R17, 0x1 ;  /* 0x0000000111117836 */ /* 0x000fe40000000000 */
[----:B------:R-:W0:Y:S03]  /*94d0*/  SYNCS.PHASECHK.TRANS64.TRYWAIT P0, [R6+URZ], R3 ;  /* 0x00000003060075a7 */ /* 0x000e26000800017f */
[----:B------:R-:W-:-:S04]  /*94e0*/  ISETP.NE.AND P1, PT, R17, 0xb, PT ;  /* 0x0000000b1100780c */ /* 0x000fc80003f25270 */
[----:B------:R-:W-:Y:S02]  /*94f0*/  SEL R2, RZ, 0x1, P1 ;  /* 0x00000001ff027807 */ /* 0x000fe40000800000 */
[----:B------:R-:W-:Y:S02]  /*9500*/  SEL R17, R17, RZ, P1 ;  /* 0x000000ff11117207 */ /* 0x000fe40000800000 */
[----:B------:R-:W-:-:S03]  /*9510*/  LOP3.LUT R8, R5, R2, RZ, 0x3c, !PT ;  /* 0x0000000205087212 */ /* 0x000fc600078e3cff */
[----:B------:R-:W-:Y:S01]  /*9520*/  IMAD R7, R17, 0x8, R0 ;  /* 0x0000000811077824 */ /* 0x000fe200078e0200 */
[----:B------:R-:W-:Y:S01]  /*9530*/  SHF.L.U32 R4, R8, 0x1f, RZ ;  /* 0x0000001f08047819 */ /* 0x000fe200000006ff */
[----:B0-----:R-:W-:Y:S06]  /*9540*/  @!P0 BRA `(.L_x_192) ;  /* 0x0000000400e08947 */ /* 0x001fec0003800000 */
.L_x_210:
[----:B------:R-:W1:Y:S01]  /*9550*/  SYNCS.PHASECHK.TRANS64.TRYWAIT P0, [R7+URZ], R4 ;  /* 0x00000004070075a7 */ /* 0x000e62000800017f */
[----:B------:R-:W-:-:S05]  /*9560*/  VIADD R2, R17, 0x1 ;  /* 0x0000000111027836 */ /* 0x000fca0000000000 */
[----:B------:R-:W-:-:S04]  /*9570*/  ISETP.NE.AND P1, PT, R2, 0xb, PT ;  /* 0x0000000b0200780c */ /* 0x000fc80003f25270 */
[----:B0-----:R-:W-:Y:S02]  /*9580*/  SEL R3, RZ, 0x1, P1 ;  /* 0x00000001ff037807 */ /* 0x001fe40000800000 */
[----:B------:R-:W-:Y:S02]  /*9590*/  SEL R9, R2, RZ, P1 ;  /* 0x000000ff02097207 */ /* 0x000fe40000800000 */
[----:B------:R-:W-:-:S03]  /*95a0*/  LOP3.LUT R8, R8, R3, RZ, 0x3c, !PT ;  /* 0x0000000308087212 */ /* 0x000fc600078e3cff */
[----:B------:R-:W-:Y:S01]  /*95b0*/  IMAD R6, R9, 0x8, R0 ;  /* 0x0000000809067824 */ /* 0x000fe200078e0200 */
[----:B------:R-:W-:Y:S01]  /*95c0*/  SHF.L.U32 R5, R8, 0x1f, RZ ;  /* 0x0000001f08057819 */ /* 0x000fe200000006ff */
[----:B-1----:R-:W-:Y:S06]  /*95d0*/  @!P0 BRA `(.L_x_193) ;  /* 0x0000000400d08947 */ /* 0x002fec0003800000 */
.L_x_211:
[----:B------:R-:W1:Y:S01]  /*95e0*/  SYNCS.PHASECHK.TRANS64.TRYWAIT P0, [R6+URZ], R5 ;  /* 0x00000005060075a7 */ /* 0x000e62000800017f */
[----:B------:R-:W-:-:S05]  /*95f0*/  VIADD R2, R9, 0x1 ;  /* 0x0000000109027836 */ /* 0x000fca0000000000 */
[----:B------:R-:W-:-:S04]  /*9600*/  ISETP.NE.AND P1, PT, R2, 0xb, PT ;  /* 0x0000000b0200780c */ /* 0x000fc80003f25270 */
[----:B------:R-:W-:Y:S02]  /*9610*/  SEL R3, RZ, 0x1, P1 ;  /* 0x00000001ff037807 */ /* 0x000fe40000800000 */
[----:B0-----:R-:W-:Y:S02]  /*9620*/  SEL R7, R2, RZ, P1 ;  /* 0x000000ff02077207 */ /* 0x001fe40000800000 */
[----:B------:R-:W-:-:S03]  /*9630*/  LOP3.LUT R8, R8, R3, RZ, 0x3c, !PT ;  /* 0x0000000308087212 */ /* 0x000fc600078e3cff */
[----:B------:R-:W-:Y:S01]  /*9640*/  IMAD R9, R7, 0x8, R0 ;  /* 0x0000000807097824 */ /* 0x000fe200078e0200 */
[----:B------:R-:W-:Y:S01]  /*9650*/  SHF.L.U32 R4, R8, 0x1f, RZ ;  /* 0x0000001f08047819 */ /* 0x000fe200000006ff */
[----:B-1----:R-:W-:Y:S06]  /*9660*/  @!P0 BRA `(.L_x_194) ;  /* 0x0000000400c08947 */ /* 0x002fec0003800000 */
.L_x_212:
[----:B------:R-:W1:Y:S01]  /*9670*/  SYNCS.PHASECHK.TRANS64.TRYWAIT P0, [R9+URZ], R4 ;  /* 0x00000004090075a7 */ /* 0x000e62000800017f */
[----:B------:R-:W-:-:S05]  /*9680*/  VIADD R2, R7, 0x1 ;  /* 0x0000000107027836 */ /* 0x000fca0000000000 */
[----:B------:R-:W-:-:S04]  /*9690*/  ISETP.NE.AND P1, PT, R2, 0xb, PT ;  /* 0x0000000b0200780c */ /* 0x000fc80003f25270 */
[----:B------:R-:W-:Y:S02]  /*96a0*/  SEL R3, RZ, 0x1, P1 ;  /* 0x00000001ff037807 */ /* 0x000fe40000800000 */
[----:B------:R-:W-:Y:S02]  /*96b0*/  SEL R7, R2, RZ, P1 ;  /* 0x000000ff02077207 */ /* 0x000fe40000800000 */
[----:B------:R-:W-:-:S03]  /*96c0*/  LOP3.LUT R8, R8, R3, RZ, 0x3c, !PT ;  /* 0x0000000308087212 */ /* 0x000fc600078e3cff */
[----:B0-----:R-:W-:Y:S01]  /*96d0*/  IMAD R6, R7, 0x8, R0 ;  /* 0x0000000807067824 */ /* 0x001fe200078e0200 */
[----:B------:R-:W-:Y:S01]  /*96e0*/  SHF.L.U32 R5, R8, 0x1f, RZ ;  /* 0x0000001f08057819 */ /* 0x000fe200000006ff */
[----:B-1----:R-:W-:Y:S06]  /*96f0*/  @!P0 BRA `(.L_x_195) ;  /* 0x0000000400b08947 */ /* 0x002fec0003800000 */
.L_x_213:
        /* <DEDUP_REMOVED lines=9> */
.L_x_214:
        /* <DEDUP_REMOVED lines=9> */
.L_x_215:
        /* <DEDUP_REMOVED lines=9> */
.L_x_216:
[----:B------:R-:W1:Y:S01]  /*98b0*/  SYNCS.PHASECHK.TRANS64.TRYWAIT P0, [R9+URZ], R4 ;  /* 0x00000004090075a7 */ /* 0x000e62000800017f */
[----:B------:R-:W-:-:S05]  /*98c0*/  VIADD R2, R7, 0x1 ;  /* 0x0000000107027836 */ /* 0x000fca0000000000 */
[----:B------:R-:W-:-:S04]  /*98d0*/  ISETP.NE.AND P1, PT, R2, 0xb, PT ;  /* 0x0000000b0200780c */ /* 0x000fc80003f25270 */
[----:B------:R-:W-:Y:S02]  /*98e0*/  SEL R3, RZ, 0x1, P1 ;  /* 0x00000001ff037807 */ /* 0x000fe40000800000 */
[----:B------:R-:W-:Y:S02]  /*98f0*/  SEL R7, R2, RZ, P1 ;  /* 0x000000ff02077207 */ /* 0x000fe40000800000 */
[----:B------:R-:W-:-:S03]  /*9900*/  LOP3.LUT R8, R8, R3, RZ, 0x3c, !PT ;  /* 0x0000000308087212 */ /* 0x000fc600078e3cff */
[----:B------:R-:W-:Y:S01]  /*9910*/  IMAD R10, R7, 0x8, R0 ;  /* 0x00000008070a7824 */ /* 0x000fe200078e0200 */
[----:B0-----:R-:W-:Y:S01]  /*9920*/  SHF.L.U32 R5, R8, 0x1f, RZ ;  /* 0x0000001f08057819 */ /* 0x001fe200000006ff */
[----:B-1----:R-:W-:Y:S06]  /*9930*/  @!P0 BRA `(.L_x_199) ;  /* 0x0000000400708947 */ /* 0x002fec0003800000 */
.L_x_217:
[----:B------:R-:W1:Y:S01]  /*9940*/  SYNCS.PHASECHK.TRANS64.TRYWAIT P0, [R10+URZ], R5 ;  /* 0x000000050a0075a7 */ /* 0x000e62000800017f */
[----:B------:R-:W-:-:S05]  /*9950*/  VIADD R2, R7, 0x1 ;  /* 0x0000000107027836 */ /* 0x000fca0000000000 */
[----:B------:R-:W-:-:S04]  /*9960*/  ISETP.NE.AND P1, PT, R2, 0xb, PT ;  /* 0x0000000b0200780c */ /* 0x000fc80003f25270 */
[----:B------:R-:W-:Y:S02]  /*9970*/  SEL R3, RZ, 0x1, P1 ;  /* 0x00000001ff037807 */ /* 0x000fe40000800000 */
[----:B------:R-:W-:Y:S02]  /*9980*/  SEL R7, R2, RZ, P1 ;  /* 0x000000ff02077207 */ /* 0x000fe40000800000 */
[----:B0-----:R-:W-:-:S03]  /*9990*/  LOP3.LUT R9, R8, R3, RZ, 0x3c, !PT ;  /* 0x0000000308097212 */ /* 0x001fc600078e3cff */
[----:B------:R-:W-:Y:S01]  /*99a0*/  IMAD R11, R7, 0x8, R0 ;  /* 0x00000008070b7824 */ /* 0x000fe200078e0200 */
[----:B------:R-:W-:Y:S01]  /*99b0*/  SHF.L.U32 R6, R9, 0x1f, RZ ;  /* 0x0000001f09067819 */ /* 0x000fe200000006ff */
[----:B-1----:R-:W-:Y:S06]  /*99c0*/  @!P0 BRA `(.L_x_200) ;  /* 0x0000000400608947 */ /* 0x002fec0003800000 */
.L_x_218:
[----:B------:R-:W1:Y:S01]  /*99d0*/  SYNCS.PHASECHK.TRANS64.TRYWAIT P0, [R11+URZ], R6 ;  /* 0x000000060b0075a7 */ /* 0x000e62000800017f */
[----:B------:R-:W-:-:S05]  /*99e0*/  VIADD R2, R7, 0x1 ;  /* 0x0000000107027836 */ /* 0x000fca0000000000 */
[----:B------:R-:W-:-:S04]  /*99f0*/  ISETP.NE.AND P1, PT, R2, 0xb, PT ;  /* 0x0000000b0200780c */ /* 0x000fc80003f25270 */
[----:B------:R-:W-:Y:S02]  /*9a00*/  SEL R4, RZ, 0x1, P1 ;  /* 0x00000001ff047807 */ /* 0x000fe40000800000 */
[----:B------:R-:W-:Y:S02]  /*9a10*/  SEL R3, R2, RZ, P1 ;  /* 0x000000ff02037207 */ /* 0x000fe40000800000 */
[----:B------:R-:W-:Y:S01]  /*9a20*/  LOP3.LUT R4, R9, R4, RZ, 0x3c, !PT ;  /* 0x0000000409047212 */ /* 0x000fe200078e3cff */
[----:B-1----:R-:W-:Y:S06]  /*9a30*/  @!P0 BRA `(.L_x_201) ;  /* 0x0000000400588947 */ /* 0x002fec0003800000 */
.L_x_219:
[----:B------:R-:W-:Y:S01]  /*9a40*/  IMAD R3, R3, 0x8, R0 ;  /* 0x0000000803037824 */ /* 0x000fe200078e0200 */
[----:B------:R-:W-:-:S07]  /*9a50*/  SHF.L.U32 R0, R4, 0x1f, RZ ;  /* 0x0000001f04007819 */ /* 0x000fce00000006ff */
.L_x_202:
[----:B--2---:R2:W3:Y:S02]  /*9a60*/  SYNCS.PHASECHK.TRANS64.TRYWAIT P0, [R3+URZ], R0 ;  /* 0x00000000030075a7 */ /* 0x0044e4000800017f */
[----:B---3--:R-:W-:Y:S05]  /*9a70*/  @!P0 NANOSLEEP.SYNCS 0x989680 ;  /* 0x009896800000895d */ /* 0x008fea0003900000 */
[----:B------:R-:W3:Y:S02]  /*9a80*/  @!P0 SYNCS.PHASECHK.TRANS64 P0, [R3+URZ], R0 ;  /* 0x00000000030085a7 */ /* 0x000ee4000800007f */
[----:B---3--:R-:W-:Y:S05]  /*9a90*/  @!P0 BRA `(.L_x_202) ;  /* 0xfffffffc00f08947 */ /* 0x008fea000383ffff */
.L_x_190:
[----:B------:R-:W-:Y:S05]  /*9aa0*/  BSYNC B0 ;  /* 0x0000000000007941 */ /* 0x000fea0003800000 */
.L_x_189:
[----:B------:R-:W-:Y:S05]  /*9ab0*/  EXIT ;  /* 0x000000000000794d */ /* 0x000fea0003800000 */
.L_x_22:
[----:B-1----:R-:W-:-:S04]  /*9ac0*/  IMAD.U32 R12, RZ, RZ, UR6 ;  /* 0x00000006ff0c7e24 */ /* 0x002fc8000f8e00ff */
[----:B------:R1:W4:Y:S03]  /*9ad0*/  SYNCS.PHASECHK.TRANS64.TRYWAIT P1, [R12+URZ], R11 ;  /* 0x0000000b0c0075a7 */ /* 0x000326000802017f */
[----:B----4-:R-:W-:Y:S05]  /*9ae0*/  @!P1 NANOSLEEP.SYNCS 0x989680 ;  /* 0x009896800000995d */ /* 0x010fea0003900000 */
[----:B------:R-:W4:Y:S02]  /*9af0*/  @!P1 SYNCS.PHASECHK.TRANS64 P1, [R12+URZ], R11 ;  /* 0x0000000b0c0095a7 */ /* 0x000f24000802007f */
[----:B----4-:R-:W-:Y:S05]  /*9b00*/  @!P1 BRA `(.L_x_22) ;  /* 0xfffffffc00ec9947 */ /* 0x010fea000383ffff */
[----:B------:R-:W-:Y:S05]  /*9b10*/  BRA `(.L_x_21) ;  /* 0xffffff7c00587947 */ /* 0x000fea000383ffff */
.L_x_28:
[----:B-1----:R-:W-:-:S04]  /*9b20*/  IMAD.U32 R14, RZ, RZ, UR12 ;  /* 0x0000000cff0e7e24 */ /* 0x002fc8000f8e00ff */
[----:B------:R1:W4:Y:S03]  /*9b30*/  SYNCS.PHASECHK.TRANS64.TRYWAIT P1, [R14+URZ], R13 ;  /* 0x0000000d0e0075a7 */ /* 0x000326000802017f */
[----:B----4-:R-:W-:Y:S05]  /*9b40*/  @!P1 NANOSLEEP.SYNCS 0x989680 ;  /* 0x009896800000995d */ /* 0x010fea0003900000 */
[----:B------:R-:W4:Y:S02]  /*9b50*/  @!P1 SYNCS.PHASECHK.TRANS64 P1, [R14+URZ], R13 ;  /* 0x0000000d0e0095a7 */ /* 0x000f24000802007f */
[----:B----4-:R-:W-:Y:S05]  /*9b60*/  @!P1 BRA `(.L_x_28) ;  /* 0xfffffffc00ec9947 */ /* 0x010fea000383ffff */
[----:B------:R-:W-:Y:S05]  /*9b70*/  BRA `(.L_x_27) ;  /* 0xffffff8400c07947 */ /* 0x000fea000383ffff */
.L_x_177:
[----:B------:R-:W-:Y:S01]  /*9b80*/  BSSY B1, `(.L_x_203) ;  /* 0x0000006000017945 */ /* 0x000fe20003800000 */
[----:B------:R-:W-:-:S07]  /*9b90*/  IMAD.MOV.U32 R6, RZ, RZ, -0x1 ;  /* 0xffffffffff067424 */ /* 0x000fce00078e00ff */
[----:B------:R-:W-:Y:S05]  /*9ba0*/  WARPSYNC.COLLECTIVE R6, `(.L_x_204) ;  /* 0x00000000060c7348 */ /* 0x000fea0003c00000 */
[----:B------:R-:W-:Y:S02]  /*9bb0*/  ELECT P0, UR62, PT ;  /* 0x00000000003e782f */ /* 0x000fe40003800000 */
[----:B------:R-:W-:Y:S01]  /*9bc0*/  MOV R6, UR62 ;  /* 0x0000003e00067c02 */ /* 0x000fe20008000f00 */
[----:B------:R-:W-:Y:S10]  /*9bd0*/  ENDCOLLECTIVE ;  /* 0x000000000000791b */ /* 0x000ff40003800000 */
.L_x_204:
[----:B------:R-:W-:Y:S05]  /*9be0*/  BSYNC B1 ;  /* 0x0000000000017941 */ /* 0x000fea0003800000 */
.L_x_203:
[----:B------:R-:W-:Y:S05]  /*9bf0*/  BRA `(.L_x_205) ;  /* 0xffffffec00407947 */ /* 0x000fea000383ffff */
.L_x_180:
[----:B0-----:R0:W1:Y:S02]  /*9c00*/  SYNCS.PHASECHK.TRANS64.TRYWAIT P0, [R18+URZ+0x58], R9 ;  /* 0x00005809120075a7 */ /* 0x001064000800017f */
[----:B-1----:R-:W-:Y:S05]  /*9c10*/  @!P0 NANOSLEEP.SYNCS 0x989680 ;  /* 0x009896800000895d */ /* 0x002fea0003900000 */
[----:B------:R-:W1:Y:S02]  /*9c20*/  @!P0 SYNCS.PHASECHK.TRANS64 P0, [R18+URZ+0x58], R9 ;  /* 0x00005809120085a7 */ /* 0x000e64000800007f */
[----:B-1----:R-:W-:Y:S05]  /*9c30*/  @!P0 BRA `(.L_x_180) ;  /* 0xfffffffc00f08947 */ /* 0x002fea000383ffff */
[----:B------:R-:W-:Y:S05]  /*9c40*/  BRA `(.L_x_206) ;  /* 0xffffffec00807947 */ /* 0x000fea000383ffff */
.L_x_188:
[----:B------:R-:W-:Y:S01]  /*9c50*/  BSSY B0, `(.L_x_207) ;  /* 0x0000006000007945 */ /* 0x000fe20003800000 */
[----:B------:R-:W-:-:S07]  /*9c60*/  IMAD.MOV.U32 R6, RZ, RZ, -0x1 ;  /* 0xffffffffff067424 */ /* 0x000fce00078e00ff */
[----:B------:R-:W-:Y:S05]  /*9c70*/  WARPSYNC.COLLECTIVE R6, `(.L_x_208) ;  /* 0x00000000060c7348 */ /* 0x000fea0003c00000 */
[----:B------:R-:W-:Y:S02]  /*9c80*/  ELECT P0, UR62, PT ;  /* 0x00000000003e782f */ /* 0x000fe40003800000 */
[----:B------:R-:W-:Y:S01]  /*9c90*/  MOV R6, UR62 ;  /* 0x0000003e00067c02 */ /* 0x000fe20008000f00 */
[----:B------:R-:W-:Y:S10]  /*9ca0*/  ENDCOLLECTIVE ;  /* 0x000000000000791b */ /* 0x000ff40003800000 */
.L_x_208:
[----:B------:R-:W-:Y:S05]  /*9cb0*/  BSYNC B0 ;  /* 0x0000000000007941 */ /* 0x000fea0003800000 */
.L_x_207:
[----:B------:R-:W-:Y:S05]  /*9cc0*/  BRA `(.L_x_209) ;  /* 0xfffffff400cc7947 */ /* 0x000fea000383ffff */
.L_x_192:
[----:B0-----:R0:W1:Y:S02]  /*9cd0*/  SYNCS.PHASECHK.TRANS64.TRYWAIT P0, [R6+URZ], R3 ;  /* 0x00000003060075a7 */ /* 0x001064000800017f */
[----:B-1----:R-:W-:Y:S05]  /*9ce0*/  @!P0 NANOSLEEP.SYNCS 0x989680 ;  /* 0x009896800000895d */ /* 0x002fea0003900000 */
[----:B------:R-:W1:Y:S02]  /*9cf0*/  @!P0 SYNCS.PHASECHK.TRANS64 P0, [R6+URZ], R3 ;  /* 0x00000003060085a7 */ /* 0x000e64000800007f */
[----:B-1----:R-:W-:Y:S05]  /*9d00*/  @!P0 BRA `(.L_x_192) ;  /* 0xfffffffc00f08947 */ /* 0x002fea000383ffff */
[----:B------:R-:W-:Y:S05]  /*9d10*/  BRA `(.L_x_210) ;  /* 0xfffffff8000c7947 */ /* 0x000fea000383ffff */
.L_x_193:
[----:B0-----:R0:W1:Y:S02]  /*9d20*/  SYNCS.PHASECHK.TRANS64.TRYWAIT P0, [R7+URZ], R4 ;  /* 0x00000004070075a7 */ /* 0x001064000800017f */
[----:B-1----:R-:W-:Y:S05]  /*9d30*/  @!P0 NANOSLEEP.SYNCS 0x989680 ;  /* 0x009896800000895d */ /* 0x002fea0003900000 */
[----:B------:R-:W1:Y:S02]  /*9d40*/  @!P0 SYNCS.PHASECHK.TRANS64 P0, [R7+URZ], R4 ;  /* 0x00000004070085a7 */ /* 0x000e64000800007f */
[----:B-1----:R-:W-:Y:S05]  /*9d50*/  @!P0 BRA `(.L_x_193) ;  /* 0xfffffffc00f08947 */ /* 0x002fea000383ffff */
[----:B------:R-:W-:Y:S05]  /*9d60*/  BRA `(.L_x_211) ;  /* 0xfffffff8001c7947 */ /* 0x000fea000383ffff */
.L_x_194:
[----:B0-----:R0:W1:Y:S02]  /*9d70*/  SYNCS.PHASECHK.TRANS64.TRYWAIT P0, [R6+URZ], R5 ;  /* 0x00000005060075a7 */ /* 0x001064000800017f */
[----:B-1----:R-:W-:Y:S05]  /*9d80*/  @!P0 NANOSLEEP.SYNCS 0x989680 ;  /* 0x009896800000895d */ /* 0x002fea0003900000 */
[----:B------:R-:W1:Y:S02]  /*9d90*/  @!P0 SYNCS.PHASECHK.TRANS64 P0, [R6+URZ], R5 ;  /* 0x00000005060085a7 */ /* 0x000e64000800007f */
[----:B-1----:R-:W-:Y:S05]  /*9da0*/  @!P0 BRA `(.L_x_194) ;  /* 0xfffffffc00f08947 */ /* 0x002fea000383ffff */
[----:B------:R-:W-:Y:S05]  /*9db0*/  BRA `(.L_x_212) ;  /* 0xfffffff8002c7947 */ /* 0x000fea000383ffff */
.L_x_195:
[----:B0-----:R0:W1:Y:S02]  /*9dc0*/  SYNCS.PHASECHK.TRANS64.TRYWAIT P0, [R9+URZ], R4 ;  /* 0x00000004090075a7 */ /* 0x001064000800017f */
[----:B-1----:R-:W-:Y:S05]  /*9dd0*/  @!P0 NANOSLEEP.SYNCS 0x989680 ;  /* 0x009896800000895d */ /* 0x002fea0003900000 */
[----:B------:R-:W1:Y:S02]  /*9de0*/  @!P0 SYNCS.PHASECHK.TRANS64 P0, [R9+URZ], R4 ;  /* 0x00000004090085a7 */ /* 0x000e64000800007f */
[----:B-1----:R-:W-:Y:S05]  /*9df0*/  @!P0 BRA `(.L_x_195) ;  /* 0xfffffffc00f08947 */ /* 0x002fea000383ffff */
[----:B------:R-:W-:Y:S05]  /*9e00*/  BRA `(.L_x_213) ;  /* 0xfffffff8003c7947 */ /* 0x000fea000383ffff */
.L_x_196:
[----:B0-----:R0:W1:Y:S02]  /*9e10*/  SYNCS.PHASECHK.TRANS64.TRYWAIT P0, [R6+URZ], R5 ;  /* 0x00000005060075a7 */ /* 0x001064000800017f */
[----:B-1----:R-:W-:Y:S05]  /*9e20*/  @!P0 NANOSLEEP.SYNCS 0x989680 ;  /* 0x009896800000895d */ /* 0x002fea0003900000 */
[----:B------:R-:W1:Y:S02]  /*9e30*/  @!P0 SYNCS.PHASECHK.TRANS64 P0, [R6+URZ], R5 ;  /* 0x00000005060085a7 */ /* 0x000e64000800007f */
[----:B-1----:R-:W-:Y:S05]  /*9e40*/  @!P0 BRA `(.L_x_196) ;  /* 0xfffffffc00f08947 */ /* 0x002fea000383ffff */
[----:B------:R-:W-:Y:S05]  /*9e50*/  BRA `(.L_x_214) ;  /* 0xfffffff8004c7947 */ /* 0x000fea000383ffff */
.L_x_197:
[----:B0-----:R0:W1:Y:S02]  /*9e60*/  SYNCS.PHASECHK.TRANS64.TRYWAIT P0, [R9+URZ], R4 ;  /* 0x00000004090075a7 */ /* 0x001064000800017f */
[----:B-1----:R-:W-:Y:S05]  /*9e70*/  @!P0 NANOSLEEP.SYNCS 0x989680 ;  /* 0x009896800000895d */ /* 0x002fea0003900000 */
[----:B------:R-:W1:Y:S02]  /*9e80*/  @!P0 SYNCS.PHASECHK.TRANS64 P0, [R9+URZ], R4 ;  /* 0x00000004090085a7 */ /* 0x000e64000800007f */
[----:B-1----:R-:W-:Y:S05]  /*9e90*/  @!P0 BRA `(.L_x_197) ;  /* 0xfffffffc00f08947 */ /* 0x002fea000383ffff */
[----:B------:R-:W-:Y:S05]  /*9ea0*/  BRA `(.L_x_215) ;  /* 0xfffffff8005c7947 */ /* 0x000fea000383ffff */
.L_x_198:
[----:B0-----:R0:W1:Y:S02]  /*9eb0*/  SYNCS.PHASECHK.TRANS64.TRYWAIT P0, [R6+URZ], R5 ;  /* 0x00000005060075a7 */ /* 0x001064000800017f */
[----:B-1----:R-:W-:Y:S05]  /*9ec0*/  @!P0 NANOSLEEP.SYNCS 0x989680 ;  /* 0x009896800000895d */ /* 0x002fea0003900000 */
[----:B------:R-:W1:Y:S02]  /*9ed0*/  @!P0 SYNCS.PHASECHK.TRANS64 P0, [R6+URZ], R5 ;  /* 0x00000005060085a7 */ /* 0x000e64000800007f */
[----:B-1----:R-:W-:Y:S05]  /*9ee0*/  @!P0 BRA `(.L_x_198) ;  /* 0xfffffffc00f08947 */ /* 0x002fea000383ffff */
[----:B------:R-:W-:Y:S05]  /*9ef0*/  BRA `(.L_x_216) ;  /* 0xfffffff8006c7947 */ /* 0x000fea000383ffff */
.L_x_199:
[----:B0-----:R0:W1:Y:S02]  /*9f00*/  SYNCS.PHASECHK.TRANS64.TRYWAIT P0, [R9+URZ], R4 ;  /* 0x00000004090075a7 */ /* 0x001064000800017f */
[----:B-1----:R-:W-:Y:S05]  /*9f10*/  @!P0 NANOSLEEP.SYNCS 0x989680 ;  /* 0x009896800000895d */ /* 0x002fea0003900000 */
[----:B------:R-:W1:Y:S02]  /*9f20*/  @!P0 SYNCS.PHASECHK.TRANS64 P0, [R9+URZ], R4 ;  /* 0x00000004090085a7 */ /* 0x000e64000800007f */
[----:B-1----:R-:W-:Y:S05]  /*9f30*/  @!P0 BRA `(.L_x_199) ;  /* 0xfffffffc00f08947 */ /* 0x002fea000383ffff */
[----:B------:R-:W-:Y:S05]  /*9f40*/  BRA `(.L_x_217) ;  /* 0xfffffff8007c7947 */ /* 0x000fea000383ffff */
.L_x_200:
[----:B0-----:R0:W1:Y:S02]  /*9f50*/  SYNCS.PHASECHK.TRANS64.TRYWAIT P0, [R10+URZ], R5 ;  /* 0x000000050a0075a7 */ /* 0x001064000800017f */
[----:B-1----:R-:W-:Y:S05]  /*9f60*/  @!P0 NANOSLEEP.SYNCS 0x989680 ;  /* 0x009896800000895d */ /* 0x002fea0003900000 */
[----:B------:R-:W1:Y:S02]  /*9f70*/  @!P0 SYNCS.PHASECHK.TRANS64 P0, [R10+URZ], R5 ;  /* 0x000000050a0085a7 */ /* 0x000e64000800007f */
[----:B-1----:R-:W-:Y:S05]  /*9f80*/  @!P0 BRA `(.L_x_200) ;  /* 0xfffffffc00f08947 */ /* 0x002fea000383ffff */
[----:B------:R-:W-:Y:S05]  /*9f90*/  BRA `(.L_x_218) ;  /* 0xfffffff8008c7947 */ /* 0x000fea000383ffff */
.L_x_201:
[----:B-1----:R1:W2:Y:S02]  /*9fa0*/  SYNCS.PHASECHK.TRANS64.TRYWAIT P0, [R11+URZ], R6 ;  /* 0x000000060b0075a7 */ /* 0x0022a4000800017f */
[----:B--2---:R-:W-:Y:S05]  /*9fb0*/  @!P0 NANOSLEEP.SYNCS 0x989680 ;  /* 0x009896800000895d */ /* 0x004fea0003900000 */
[----:B------:R-:W2:Y:S02]  /*9fc0*/  @!P0 SYNCS.PHASECHK.TRANS64 P0, [R11+URZ], R6 ;  /* 0x000000060b0085a7 */ /* 0x000ea4000800007f */
[----:B--2---:R-:W-:Y:S05]  /*9fd0*/  @!P0 BRA `(.L_x_201) ;  /* 0xfffffffc00f08947 */ /* 0x004fea000383ffff */
[----:B------:R-:W-:Y:S05]  /*9fe0*/  BRA `(.L_x_219) ;  /* 0xfffffff800947947 */ /* 0x000fea000383ffff */
.L_x_220:
[----:B------:R-:W-:-:S00]  /*9ff0*/  BRA `(.L_x_220) ;  /* 0xfffffffc00fc7947 */ /* 0x000fc0000383ffff */
[----:B------:R-:W-:-:S00]  /*a000*/  NOP ;  /* 0x0000000000007918 */ /* 0x000fc00000000000 */
[----:B------:R-:W-:-:S00]  /*a010*/  NOP ;  /* 0x0000000000007918 */ /* 0x000fc00000000000 */
[----:B------:R-:W-:-:S00]  /*a020*/  NOP ;  /* 0x0000000000007918 */ /* 0x000fc00000000000 */
[----:B------:R-:W-:-:S00]  /*a030*/  NOP ;  /* 0x0000000000007918 */ /* 0x000fc00000000000 */
[----:B------:R-:W-:-:S00]  /*a040*/  NOP ;  /* 0x0000000000007918 */ /* 0x000fc00000000000 */
[----:B------:R-:W-:-:S00]  /*a050*/  NOP ;  /* 0x0000000000007918 */ /* 0x000fc00000000000 */
[----:B------:R-:W-:-:S00]  /*a060*/  NOP ;  /* 0x0000000000007918 */ /* 0x000fc00000000000 */
[----:B------:R-:W-:-:S00]  /*a070*/  NOP ;  /* 0x0000000000007918 */ /* 0x000fc00000000000 */
.L_x_221:


//--------------------- .nv.shared._ZN7cutlass13device_kernelINS_4gemm6kernel13GemmUniversalIN4cute5tupleIJiiiiEEENS1_10collective13CollectiveMmaINS1_37MainloopSm90TmaGmmaWarpSpecializedFP8ILi11ENS5_IJNS4_1CILi1EEENSA_ILi4EEESB_EEENS1_35KernelTmaWarpSpecializedCooperativeEEENS5_IJNSA_ILi256EEENSA_ILi64EEESH_EEENS_12float_e5m2_tENS5_IJlSB_lEEESJ_SK_NS4_8TiledMMAINS4_8MMA_AtomIJNS4_4SM904GMMA30MMA_64x64x32_F32E5M2E5M2_SS_TNILNSO_7ScaleInE1ELSQ_1EEEEEENS4_6LayoutINS5_IJNSA_ILi2EEESB_SB_EEENS5_IJSB_NSA_ILi0EEESW_EEEEENS5_IJNS4_10UnderscoreESZ_SZ_EEEEENS4_23SM90_TMA_LOAD_MULTICASTENS4_14ComposedLayoutINS4_7SwizzleILi2ELi4ELi3EEENS4_18smem_ptr_flag_bitsILi8EEENST_INS5_IJNSA_ILi8EEESH_EEENS5_IJSH_SB_EEEEEEEvNS4_8identityENS4_13SM90_TMA_LOADES1C_vS1D_EENS_8epilogue10collective6detail29Sm90TmaWarpSpecializedAdapterINS1H_15DefaultEpilogueISJ_SK_SK_NS1G_6thread17LinearCombinationISJ_Li1EffLNS1L_9ScaleType4KindE0ELNS_15FloatRoundStyleE2ESJ_EENS1_15EpilogueDefaultEEEEEvvEEEEvNT_6ParamsE --------------------------
	.section	.nv.shared._ZN7cutlass13device_kernelINS_4gemm6kernel13GemmUniversalIN4cute5tupleIJiiiiEEENS1_10collective13CollectiveMmaINS1_37MainloopSm90TmaGmmaWarpSpecializedFP8ILi11ENS5_IJNS4_1CILi1EEENSA_ILi4EEESB_EEENS1_35KernelTmaWarpSpecializedCooperativeEEENS5_IJNSA_ILi256EEENSA_ILi64EEESH_EEENS_12float_e5m2_tENS5_IJlSB_lEEESJ_SK_NS4_8TiledMMAINS4_8MMA_AtomIJNS4_4SM904GMMA30MMA_64x64x32_F32E5M2E5M2_SS_TNILNSO_7ScaleInE1ELSQ_1EEEEEENS4_6LayoutINS5_IJNSA_ILi2EEESB_SB_EEENS5_IJSB_NSA_ILi0EEESW_EEEEENS5_IJNS4_10UnderscoreESZ_SZ_EEEEENS4_23SM90_TMA_LOAD_MULTICASTENS4_14ComposedLayoutINS4_7SwizzleILi2ELi4ELi3EEENS4_18smem_ptr_flag_bitsILi8EEENST_INS5_IJNSA_ILi8EEESH_EEENS5_IJSH_SB_EEEEEEEvNS4_8identityENS4_13SM90_TMA_LOADES1C_vS1D_EENS_8epilogue10collective6detail29Sm90TmaWarpSpecializedAdapterINS1H_15DefaultEpilogueISJ_SK_SK_NS1G_6thread17LinearCombinationISJ_Li1EffLNS1L_9ScaleType4KindE0ELNS_15FloatRoundStyleE2ESJ_EENS1_15EpilogueDefaultEEEEEvvEEEEvNT_6ParamsE,"aw",@nobits
	.sectionflags	@""
	.align	16
	.zero		1024


//--------------------- .nv.shared.reserved.0     --------------------------
	.section	.nv.shared.reserved.0,"aw",@nobits
	.weak		__nv_reservedSMEM_offset_0_alias
	.size		__nv_reservedSMEM_offset_0_alias, 0, 0
	.other		__nv_reservedSMEM_offset_0_alias,@"STO_CUDA_RESERVED_SHARED STV_DEFAULT"
__nv_reservedSMEM_offset_0_alias:
	.zero		0


//--------------------- .nv.global                --------------------------
	.section	.nv.global,"aw",@nobits
.nv.global:
	.type		_ZN40_INTERNAL_90f0482e_4_k_cu_2f66746b_152324cute1_E,@object
	.size		_ZN40_INTERNAL_90f0482e_4_k_cu_2f66746b_152324cute1_E,(_ZN40_INTERNAL_90f0482e_4_k_cu_2f66746b_152324cuda3std3__45__cpo6cbeginE - _ZN40_INTERNAL_90f0482e_4_k_cu_2f66746b_152324cute1_E)
_ZN40_INTERNAL_90f0482e_4_k_cu_2f66746b_152324cute1_E:
	.zero		1
	.type		_ZN40_INTERNAL_90f0482e_4_k_cu_2f66746b_152324cuda3std3__45__cpo6cbeginE,@object
	.size		_ZN40_INTERNAL_90f0482e_4_k_cu_2f66746b_152324cuda3std3__45__cpo6cbeginE,(_ZN40_INTERNAL_90f0482e_4_k_cu_2f66746b_152324cuda3std3__48in_placeE - _ZN40_INTERNAL_90f0482e_4_k_cu_2f66746b_152324cuda3std3__45__cpo6cbeginE)
_ZN40_INTERNAL_90f0482e_4_k_cu_2f66746b_152324cuda3std3__45__cpo6cbeginE:
	.zero		1
	.type		_ZN40_INTERNAL_90f0482e_4_k_cu_2f66746b_152324cuda3std3__48in_placeE,@object
	.size		_ZN40_INTERNAL_90f0482e_4_k_cu_2f66746b_152324cuda3std3__48in_placeE,(_ZN40_INTERNAL_90f0482e_4_k_cu_2f66746b_152324cuda3std6ranges3__45__cpo9iter_moveE - _ZN40_INTERNAL_90f0482e_4_k_cu_2f66746b_152324cuda3std3__48in_placeE)
_ZN40_INTERNAL_90f0482e_4_k_cu_2f66746b_152324cuda3std3__48in_placeE:
	.zero		1
	.type		_ZN40_INTERNAL_90f0482e_4_k_cu_2f66746b_152324cuda3std6ranges3__45__cpo9iter_moveE,@object
	.size		_ZN40_INTERNAL_90f0482e_4_k_cu_2f66746b_152324cuda3std6ranges3__45__cpo9iter_moveE,(_ZN40_INTERNAL_90f0482e_4_k_cu_2f66746b_152324cuda3std3__45__cpo5beginE - _ZN40_INTERNAL_90f0482e_4_k_cu_2f66746b_152324cuda3std6ranges3__45__cpo9iter_moveE)
_ZN40_INTERNAL_90f0482e_4_k_cu_2f66746b_152324cuda3std6ranges3__45__cpo9iter_moveE:
	.zero		1
	.type		_ZN40_INTERNAL_90f0482e_4_k_cu_2f66746b_152324cuda3std3__45__cpo5beginE,@object
	.size		_ZN40_INTERNAL_90f0482e_4_k_cu_2f66746b_152324cuda3std3__45__cpo5beginE,(_ZN40_INTERNAL_90f0482e_4_k_cu_2f66746b_152324cuda3std3__442_GLOBAL__N__90f0482e_4_k_cu_2f66746b_152326ignoreE - _ZN40_INTERNAL_90f0482e_4_k_cu_2f66746b_152324cuda3std3__45__cpo5beginE)
_ZN40_INTERNAL_90f0482e_4_k_cu_2f66746b_152324cuda3std3__45__cpo5beginE:
	.zero		1
	.type		_ZN40_INTERNAL_90f0482e_4_k_cu_2f66746b_152324cuda3std3__442_GLOBAL__N__90f0482e_4_k_cu_2f66746b_152326ignoreE,@object
	.size		_ZN40_INTERNAL_90f0482e_4_k_cu_2f66746b_152324cuda3std3__442_GLOBAL__N__90f0482e_4_k_cu_2f66746b_152326ignoreE,(_ZN40_INTERNAL_90f0482e_4_k_cu_2f66746b_152324cute7productE - _ZN40_INTERNAL_90f0482e_4_k_cu_2f66746b_152324cuda3std3__442_GLOBAL__N__90f0482e_4_k_cu_2f66746b_152326ignoreE)
_ZN40_INTERNAL_90f0482e_4_k_cu_2f66746b_152324cuda3std3__442_GLOBAL__N__90f0482e_4_k_cu_2f66746b_152326ignoreE:
	.zero		1
	.type		_ZN40_INTERNAL_90f0482e_4_k_cu_2f66746b_152324cute7productE,@object
	.size		_ZN40_INTERNAL_90f0482e_4_k_cu_2f66746b_152324cute7productE,(_ZN40_INTERNAL_90f0482e_4_k_cu_2f66746b_152324cuda3std3__45__cpo3endE - _ZN40_INTERNAL_90f0482e_4_k_cu_2f66746b_152324cute7productE)
_ZN40_INTERNAL_90f0482e_4_k_cu_2f66746b_152324cute7productE:
	.zero		1
	.type		_ZN40_INTERNAL_90f0482e_4_k_cu_2f66746b_152324cuda3std3__45__cpo3endE,@object
	.size		_ZN40_INTERNAL_90f0482e_4_k_cu_2f66746b_152324cuda3std3__45__cpo3endE,(_ZN40_INTERNAL_90f0482e_4_k_cu_2f66746b_152324cuda3std3__419piecewise_constructE - _ZN40_INTERNAL_90f0482e_4_k_cu_2f66746b_152324cuda3std3__45__cpo3endE)
_ZN40_INTERNAL_90f0482e_4_k_cu_2f66746b_152324cuda3std3__45__cpo3endE:
	.zero		1
	.type		_ZN40_INTERNAL_90f0482e_4_k_cu_2f66746b_152324cuda3std3__419piecewise_constructE,@object
	.size		_ZN40_INTERNAL_90f0482e_4_k_cu_2f66746b_152324cuda3std3__419piecewise_constructE,(_ZN40_INTERNAL_90f0482e_4_k_cu_2f66746b_152324cuda3std3__45__cpo4cendE - _ZN40_INTERNAL_90f0482e_4_k_cu_2f66746b_152324cuda3std3__419piecewise_constructE)
_ZN40_INTERNAL_90f0482e_4_k_cu_2f66746b_152324cuda3std3__419piecewise_constructE:
	.zero		1
	.type		_ZN40_INTERNAL_90f0482e_4_k_cu_2f66746b_152324cuda3std3__45__cpo4cendE,@object
	.size		_ZN40_INTERNAL_90f0482e_4_k_cu_2f66746b_152324cuda3std3__45__cpo4cendE,(_ZN40_INTERNAL_90f0482e_4_k_cu_2f66746b_152324cuda3std6ranges3__45__cpo4swapE - _ZN40_INTERNAL_90f0482e_4_k_cu_2f66746b_152324cuda3std3__45__cpo4cendE)
_ZN40_INTERNAL_90f0482e_4_k_cu_2f66746b_152324cuda3std3__45__cpo4cendE:
	.zero		1
	.type		_ZN40_INTERNAL_90f0482e_4_k_cu_2f66746b_152324cuda3std6ranges3__45__cpo4swapE,@object
	.size		_ZN40_INTERNAL_90f0482e_4_k_cu_2f66746b_152324cuda3std6ranges3__45__cpo4swapE,(.L_7 - _ZN40_INTERNAL_90f0482e_4_k_cu_2f66746b_152324cuda3std6ranges3__45__cpo4swapE)
_ZN40_INTERNAL_90f0482e_4_k_cu_2f66746b_152324cuda3std6ranges3__45__cpo4swapE:
	.zero		1
.L_7:


//--------------------- .nv.constant0._ZN7cutlass13device_kernelINS_4gemm6kernel13GemmUniversalIN4cute5tupleIJiiiiEEENS1_10collective13CollectiveMmaINS1_37MainloopSm90TmaGmmaWarpSpecializedFP8ILi11ENS5_IJNS4_1CILi1EEENSA_ILi4EEESB_EEENS1_35KernelTmaWarpSpecializedCooperativeEEENS5_IJNSA_ILi256EEENSA_ILi64EEESH_EEENS_12float_e5m2_tENS5_IJlSB_lEEESJ_SK_NS4_8TiledMMAINS4_8MMA_AtomIJNS4_4SM904GMMA30MMA_64x64x32_F32E5M2E5M2_SS_TNILNSO_7ScaleInE1ELSQ_1EEEEEENS4_6LayoutINS5_IJNSA_ILi2EEESB_SB_EEENS5_IJSB_NSA_ILi0EEESW_EEEEENS5_IJNS4_10UnderscoreESZ_SZ_EEEEENS4_23SM90_TMA_LOAD_MULTICASTENS4_14ComposedLayoutINS4_7SwizzleILi2ELi4ELi3EEENS4_18smem_ptr_flag_bitsILi8EEENST_INS5_IJNSA_ILi8EEESH_EEENS5_IJSH_SB_EEEEEEEvNS4_8identityENS4_13SM90_TMA_LOADES1C_vS1D_EENS_8epilogue10collective6detail29Sm90TmaWarpSpecializedAdapterINS1H_15DefaultEpilogueISJ_SK_SK_NS1G_6thread17LinearCombinationISJ_Li1EffLNS1L_9ScaleType4KindE0ELNS_15FloatRoundStyleE2ESJ_EENS1_15EpilogueDefaultEEEEEvvEEEEvNT_6ParamsE --------------------------
	.section	.nv.constant0._ZN7cutlass13device_kernelINS_4gemm6kernel13GemmUniversalIN4cute5tupleIJiiiiEEENS1_10collective13CollectiveMmaINS1_37MainloopSm90TmaGmmaWarpSpecializedFP8ILi11ENS5_IJNS4_1CILi1EEENSA_ILi4EEESB_EEENS1_35KernelTmaWarpSpecializedCooperativeEEENS5_IJNSA_ILi256EEENSA_ILi64EEESH_EEENS_12float_e5m2_tENS5_IJlSB_lEEESJ_SK_NS4_8TiledMMAINS4_8MMA_AtomIJNS4_4SM904GMMA30MMA_64x64x32_F32E5M2E5M2_SS_TNILNSO_7ScaleInE1ELSQ_1EEEEEENS4_6LayoutINS5_IJNSA_ILi2EEESB_SB_EEENS5_IJSB_NSA_ILi0EEESW_EEEEENS5_IJNS4_10UnderscoreESZ_SZ_EEEEENS4_23SM90_TMA_LOAD_MULTICASTENS4_14ComposedLayoutINS4_7SwizzleILi2ELi4ELi3EEENS4_18smem_ptr_flag_bitsILi8EEENST_INS5_IJNSA_ILi8EEESH_EEENS5_IJSH_SB_EEEEEEEvNS4_8identityENS4_13SM90_TMA_LOADES1C_vS1D_EENS_8epilogue10collective6detail29Sm90TmaWarpSpecializedAdapterINS1H_15DefaultEpilogueISJ_SK_SK_NS1G_6thread17LinearCombinationISJ_Li1EffLNS1L_9ScaleType4KindE0ELNS_15FloatRoundStyleE2ESJ_EENS1_15EpilogueDefaultEEEEEvvEEEEvNT_6ParamsE,"a",@progbits
	.sectionflags	@""
	.align	4
.nv.constant0._ZN7cutlass13device_kernelINS_4gemm6kernel13GemmUniversalIN4cute5tupleIJiiiiEEENS1_10collective13CollectiveMmaINS1_37MainloopSm90TmaGmmaWarpSpecializedFP8ILi11ENS5_IJNS4_1CILi1EEENSA_ILi4EEESB_EEENS1_35KernelTmaWarpSpecializedCooperativeEEENS5_IJNSA_ILi256EEENSA_ILi64EEESH_EEENS_12float_e5m2_tENS5_IJlSB_lEEESJ_SK_NS4_8TiledMMAINS4_8MMA_AtomIJNS4_4SM904GMMA30MMA_64x64x32_F32E5M2E5M2_SS_TNILNSO_7ScaleInE1ELSQ_1EEEEEENS4_6LayoutINS5_IJNSA_ILi2EEESB_SB_EEENS5_IJSB_NSA_ILi0EEESW_EEEEENS5_IJNS4_10UnderscoreESZ_SZ_EEEEENS4_23SM90_TMA_LOAD_MULTICASTENS4_14ComposedLayoutINS4_7SwizzleILi2ELi4ELi3EEENS4_18smem_ptr_flag_bitsILi8EEENST_INS5_IJNSA_ILi8EEESH_EEENS5_IJSH_SB_EEEEEEEvNS4_8identityENS4_13SM90_TMA_LOADES1C_vS1D_EENS_8epilogue10collective6detail29Sm90TmaWarpSpecializedAdapterINS1H_15DefaultEpilogueISJ_SK_SK_NS1G_6thread17LinearCombinationISJ_Li1EffLNS1L_9ScaleType4KindE0ELNS_15FloatRoundStyleE2ESJ_EENS1_15EpilogueDefaultEEEEEvvEEEEvNT_6ParamsE:
	.zero		1664


//--------------------- SYMBOLS --------------------------

	.type		.nv.reservedSmem.offset0,@object
	.size		.nv.reservedSmem.offset0,0x4
